//
// Generated by NVIDIA NVVM Compiler
//
// Compiler Build ID: CL-36424714
// Cuda compilation tools, release 13.0, V13.0.88
// Based on NVVM 20.0.0
//

.version 9.0
.target sm_100
.address_size 64

	// .globl	_Z17convertFp32ToFp16P6__halfPfi
// _ZZ7wmma_v2ILl1024ELl128ELl384ELl16EEvPAT1__6__halfPAT0__S0_PAT0__fE4bbuf has been demoted

.visible .entry _Z17convertFp32ToFp16P6__halfPfi(
	.param .u64 .ptr .align 1 _Z17convertFp32ToFp16P6__halfPfi_param_0,
	.param .u64 .ptr .align 1 _Z17convertFp32ToFp16P6__halfPfi_param_1,
	.param .u32 _Z17convertFp32ToFp16P6__halfPfi_param_2
)
{
	.reg .pred 	%p<2>;
	.reg .b16 	%rs<2>;
	.reg .b32 	%r<6>;
	.reg .b32 	%f<2>;
	.reg .b64 	%rd<9>;

	ld.param.u64 	%rd1, [_Z17convertFp32ToFp16P6__halfPfi_param_0];
	ld.param.u64 	%rd2, [_Z17convertFp32ToFp16P6__halfPfi_param_1];
	ld.param.u32 	%r2, [_Z17convertFp32ToFp16P6__halfPfi_param_2];
	mov.u32 	%r3, %ntid.x;
	mov.u32 	%r4, %ctaid.x;
	mov.u32 	%r5, %tid.x;
	mad.lo.s32 	%r1, %r3, %r4, %r5;
	setp.ge.s32 	%p1, %r1, %r2;
	@%p1 bra 	$L__BB0_2;
	cvta.to.global.u64 	%rd3, %rd2;
	cvta.to.global.u64 	%rd4, %rd1;
	mul.wide.s32 	%rd5, %r1, 2;
	add.s64 	%rd6, %rd4, %rd5;
	mul.wide.s32 	%rd7, %r1, 4;
	add.s64 	%rd8, %rd3, %rd7;
	ld.global.f32 	%f1, [%rd8];
	// begin inline asm
	{  cvt.rn.f16.f32 %rs1, %f1;}

	// end inline asm
	st.global.u16 	[%rd6], %rs1;
$L__BB0_2:
	ret;

}
	// .globl	_Z7wmma_v1ILl1024ELl128ELl384EEvPAT1__6__halfPAT0__S0_PAT0__f
.visible .entry _Z7wmma_v1ILl1024ELl128ELl384EEvPAT1__6__halfPAT0__S0_PAT0__f(
	.param .u64 .ptr .align 1 _Z7wmma_v1ILl1024ELl128ELl384EEvPAT1__6__halfPAT0__S0_PAT0__f_param_0,
	.param .u64 .ptr .align 1 _Z7wmma_v1ILl1024ELl128ELl384EEvPAT1__6__halfPAT0__S0_PAT0__f_param_1,
	.param .u64 .ptr .align 1 _Z7wmma_v1ILl1024ELl128ELl384EEvPAT1__6__halfPAT0__S0_PAT0__f_param_2
)
{
	.reg .pred 	%p<3>;
	.reg .b32 	%r<402>;
	.reg .b32 	%f<194>;
	.reg .b64 	%rd<61>;

	ld.param.u64 	%rd25, [_Z7wmma_v1ILl1024ELl128ELl384EEvPAT1__6__halfPAT0__S0_PAT0__f_param_0];
	ld.param.u64 	%rd26, [_Z7wmma_v1ILl1024ELl128ELl384EEvPAT1__6__halfPAT0__S0_PAT0__f_param_1];
	ld.param.u64 	%rd27, [_Z7wmma_v1ILl1024ELl128ELl384EEvPAT1__6__halfPAT0__S0_PAT0__f_param_2];
	cvta.to.global.u64 	%rd28, %rd26;
	cvta.to.global.u64 	%rd1, %rd25;
	cvta.to.global.u64 	%rd29, %rd27;
	mov.u32 	%r8, %tid.y;
	mov.u32 	%r9, %ntid.x;
	shr.u32 	%r10, %r9, 1;
	and.b32  	%r1, %r10, 1008;
	shl.b32 	%r11, %r8, 4;
	bar.sync 	0;
	mul.wide.u32 	%rd30, %r11, 2;
	add.s64 	%rd2, %rd28, %rd30;
	mul.wide.u32 	%rd31, %r11, 4;
	add.s64 	%rd3, %rd29, %rd31;
	add.s64 	%rd4, %rd2, 4096;
	add.s64 	%rd5, %rd2, 8192;
	add.s64 	%rd6, %rd2, 20480;
	add.s64 	%rd7, %rd2, 24576;
	add.s64 	%rd8, %rd2, 28672;
	add.s64 	%rd9, %rd2, 32768;
	add.s64 	%rd10, %rd2, 36864;
	add.s64 	%rd11, %rd2, 40960;
	add.s64 	%rd12, %rd2, 45056;
	add.s64 	%rd13, %rd2, 49152;
	add.s64 	%rd14, %rd2, 53248;
	add.s64 	%rd15, %rd2, 57344;
	add.s64 	%rd16, %rd2, 61440;
	add.s64 	%rd17, %rd2, 65536;
	add.s64 	%rd18, %rd2, 69632;
	add.s64 	%rd19, %rd2, 73728;
	add.s64 	%rd20, %rd2, 77824;
	add.s64 	%rd21, %rd2, 81920;
	add.s64 	%rd22, %rd2, 86016;
	add.s64 	%rd23, %rd2, 90112;
	add.s64 	%rd24, %rd2, 94208;
	mov.b32 	%r400, 0;
	mov.u32 	%r12, %tid.x;
	shr.u32 	%r13, %r12, 1;
	and.b32  	%r3, %r13, 496;
$L__BB1_1:
	mov.u32 	%r401, %r3;
$L__BB1_2:
	mul.wide.u32 	%rd32, %r401, 768;
	add.s64 	%rd33, %rd1, %rd32;
	mov.b32 	%r14, 384;
	wmma.load.a.sync.aligned.row.m16n16k16.global.f16 	{%r15, %r16, %r17, %r18, %r19, %r20, %r21, %r22}, [%rd33], %r14;
	mov.b32 	%r23, 128;
	wmma.load.b.sync.aligned.row.m16n16k16.global.f16 	{%r24, %r25, %r26, %r27, %r28, %r29, %r30, %r31}, [%rd2], %r23;
	mov.f32 	%f1, 0f00000000;
	wmma.mma.sync.aligned.row.row.m16n16k16.f32.f32 {%f2, %f3, %f4, %f5, %f6, %f7, %f8, %f9}, {%r15, %r16, %r17, %r18, %r19, %r20, %r21, %r22}, {%r24, %r25, %r26, %r27, %r28, %r29, %r30, %r31}, {%f1, %f1, %f1, %f1, %f1, %f1, %f1, %f1};
	add.s64 	%rd34, %rd33, 32;
	wmma.load.a.sync.aligned.row.m16n16k16.global.f16 	{%r32, %r33, %r34, %r35, %r36, %r37, %r38, %r39}, [%rd34], %r14;
	wmma.load.b.sync.aligned.row.m16n16k16.global.f16 	{%r40, %r41, %r42, %r43, %r44, %r45, %r46, %r47}, [%rd4], %r23;
	wmma.mma.sync.aligned.row.row.m16n16k16.f32.f32 {%f10, %f11, %f12, %f13, %f14, %f15, %f16, %f17}, {%r32, %r33, %r34, %r35, %r36, %r37, %r38, %r39}, {%r40, %r41, %r42, %r43, %r44, %r45, %r46, %r47}, {%f2, %f3, %f4, %f5, %f6, %f7, %f8, %f9};
	add.s64 	%rd35, %rd33, 64;
	wmma.load.a.sync.aligned.row.m16n16k16.global.f16 	{%r48, %r49, %r50, %r51, %r52, %r53, %r54, %r55}, [%rd35], %r14;
	wmma.load.b.sync.aligned.row.m16n16k16.global.f16 	{%r56, %r57, %r58, %r59, %r60, %r61, %r62, %r63}, [%rd5], %r23;
	wmma.mma.sync.aligned.row.row.m16n16k16.f32.f32 {%f18, %f19, %f20, %f21, %f22, %f23, %f24, %f25}, {%r48, %r49, %r50, %r51, %r52, %r53, %r54, %r55}, {%r56, %r57, %r58, %r59, %r60, %r61, %r62, %r63}, {%f10, %f11, %f12, %f13, %f14, %f15, %f16, %f17};
	add.s64 	%rd36, %rd33, 96;
	wmma.load.a.sync.aligned.row.m16n16k16.global.f16 	{%r64, %r65, %r66, %r67, %r68, %r69, %r70, %r71}, [%rd36], %r14;
	add.s64 	%rd37, %rd2, 12288;
	wmma.load.b.sync.aligned.row.m16n16k16.global.f16 	{%r72, %r73, %r74, %r75, %r76, %r77, %r78, %r79}, [%rd37], %r23;
	wmma.mma.sync.aligned.row.row.m16n16k16.f32.f32 {%f26, %f27, %f28, %f29, %f30, %f31, %f32, %f33}, {%r64, %r65, %r66, %r67, %r68, %r69, %r70, %r71}, {%r72, %r73, %r74, %r75, %r76, %r77, %r78, %r79}, {%f18, %f19, %f20, %f21, %f22, %f23, %f24, %f25};
	add.s64 	%rd38, %rd33, 128;
	wmma.load.a.sync.aligned.row.m16n16k16.global.f16 	{%r80, %r81, %r82, %r83, %r84, %r85, %r86, %r87}, [%rd38], %r14;
	add.s64 	%rd39, %rd2, 16384;
	wmma.load.b.sync.aligned.row.m16n16k16.global.f16 	{%r88, %r89, %r90, %r91, %r92, %r93, %r94, %r95}, [%rd39], %r23;
	wmma.mma.sync.aligned.row.row.m16n16k16.f32.f32 {%f34, %f35, %f36, %f37, %f38, %f39, %f40, %f41}, {%r80, %r81, %r82, %r83, %r84, %r85, %r86, %r87}, {%r88, %r89, %r90, %r91, %r92, %r93, %r94, %r95}, {%f26, %f27, %f28, %f29, %f30, %f31, %f32, %f33};
	add.s64 	%rd40, %rd33, 160;
	wmma.load.a.sync.aligned.row.m16n16k16.global.f16 	{%r96, %r97, %r98, %r99, %r100, %r101, %r102, %r103}, [%rd40], %r14;
	wmma.load.b.sync.aligned.row.m16n16k16.global.f16 	{%r104, %r105, %r106, %r107, %r108, %r109, %r110, %r111}, [%rd6], %r23;
	wmma.mma.sync.aligned.row.row.m16n16k16.f32.f32 {%f42, %f43, %f44, %f45, %f46, %f47, %f48, %f49}, {%r96, %r97, %r98, %r99, %r100, %r101, %r102, %r103}, {%r104, %r105, %r106, %r107, %r108, %r109, %r110, %r111}, {%f34, %f35, %f36, %f37, %f38, %f39, %f40, %f41};
	add.s64 	%rd41, %rd33, 192;
	wmma.load.a.sync.aligned.row.m16n16k16.global.f16 	{%r112, %r113, %r114, %r115, %r116, %r117, %r118, %r119}, [%rd41], %r14;
	wmma.load.b.sync.aligned.row.m16n16k16.global.f16 	{%r120, %r121, %r122, %r123, %r124, %r125, %r126, %r127}, [%rd7], %r23;
	wmma.mma.sync.aligned.row.row.m16n16k16.f32.f32 {%f50, %f51, %f52, %f53, %f54, %f55, %f56, %f57}, {%r112, %r113, %r114, %r115, %r116, %r117, %r118, %r119}, {%r120, %r121, %r122, %r123, %r124, %r125, %r126, %r127}, {%f42, %f43, %f44, %f45, %f46, %f47, %f48, %f49};
	add.s64 	%rd42, %rd33, 224;
	wmma.load.a.sync.aligned.row.m16n16k16.global.f16 	{%r128, %r129, %r130, %r131, %r132, %r133, %r134, %r135}, [%rd42], %r14;
	wmma.load.b.sync.aligned.row.m16n16k16.global.f16 	{%r136, %r137, %r138, %r139, %r140, %r141, %r142, %r143}, [%rd8], %r23;
	wmma.mma.sync.aligned.row.row.m16n16k16.f32.f32 {%f58, %f59, %f60, %f61, %f62, %f63, %f64, %f65}, {%r128, %r129, %r130, %r131, %r132, %r133, %r134, %r135}, {%r136, %r137, %r138, %r139, %r140, %r141, %r142, %r143}, {%f50, %f51, %f52, %f53, %f54, %f55, %f56, %f57};
	add.s64 	%rd43, %rd33, 256;
	wmma.load.a.sync.aligned.row.m16n16k16.global.f16 	{%r144, %r145, %r146, %r147, %r148, %r149, %r150, %r151}, [%rd43], %r14;
	wmma.load.b.sync.aligned.row.m16n16k16.global.f16 	{%r152, %r153, %r154, %r155, %r156, %r157, %r158, %r159}, [%rd9], %r23;
	wmma.mma.sync.aligned.row.row.m16n16k16.f32.f32 {%f66, %f67, %f68, %f69, %f70, %f71, %f72, %f73}, {%r144, %r145, %r146, %r147, %r148, %r149, %r150, %r151}, {%r152, %r153, %r154, %r155, %r156, %r157, %r158, %r159}, {%f58, %f59, %f60, %f61, %f62, %f63, %f64, %f65};
	add.s64 	%rd44, %rd33, 288;
	wmma.load.a.sync.aligned.row.m16n16k16.global.f16 	{%r160, %r161, %r162, %r163, %r164, %r165, %r166, %r167}, [%rd44], %r14;
	wmma.load.b.sync.aligned.row.m16n16k16.global.f16 	{%r168, %r169, %r170, %r171, %r172, %r173, %r174, %r175}, [%rd10], %r23;
	wmma.mma.sync.aligned.row.row.m16n16k16.f32.f32 {%f74, %f75, %f76, %f77, %f78, %f79, %f80, %f81}, {%r160, %r161, %r162, %r163, %r164, %r165, %r166, %r167}, {%r168, %r169, %r170, %r171, %r172, %r173, %r174, %r175}, {%f66, %f67, %f68, %f69, %f70, %f71, %f72, %f73};
	add.s64 	%rd45, %rd33, 320;
	wmma.load.a.sync.aligned.row.m16n16k16.global.f16 	{%r176, %r177, %r178, %r179, %r180, %r181, %r182, %r183}, [%rd45], %r14;
	wmma.load.b.sync.aligned.row.m16n16k16.global.f16 	{%r184, %r185, %r186, %r187, %r188, %r189, %r190, %r191}, [%rd11], %r23;
	wmma.mma.sync.aligned.row.row.m16n16k16.f32.f32 {%f82, %f83, %f84, %f85, %f86, %f87, %f88, %f89}, {%r176, %r177, %r178, %r179, %r180, %r181, %r182, %r183}, {%r184, %r185, %r186, %r187, %r188, %r189, %r190, %r191}, {%f74, %f75, %f76, %f77, %f78, %f79, %f80, %f81};
	add.s64 	%rd46, %rd33, 352;
	wmma.load.a.sync.aligned.row.m16n16k16.global.f16 	{%r192, %r193, %r194, %r195, %r196, %r197, %r198, %r199}, [%rd46], %r14;
	wmma.load.b.sync.aligned.row.m16n16k16.global.f16 	{%r200, %r201, %r202, %r203, %r204, %r205, %r206, %r207}, [%rd12], %r23;
	wmma.mma.sync.aligned.row.row.m16n16k16.f32.f32 {%f90, %f91, %f92, %f93, %f94, %f95, %f96, %f97}, {%r192, %r193, %r194, %r195, %r196, %r197, %r198, %r199}, {%r200, %r201, %r202, %r203, %r204, %r205, %r206, %r207}, {%f82, %f83, %f84, %f85, %f86, %f87, %f88, %f89};
	add.s64 	%rd47, %rd33, 384;
	wmma.load.a.sync.aligned.row.m16n16k16.global.f16 	{%r208, %r209, %r210, %r211, %r212, %r213, %r214, %r215}, [%rd47], %r14;
	wmma.load.b.sync.aligned.row.m16n16k16.global.f16 	{%r216, %r217, %r218, %r219, %r220, %r221, %r222, %r223}, [%rd13], %r23;
	wmma.mma.sync.aligned.row.row.m16n16k16.f32.f32 {%f98, %f99, %f100, %f101, %f102, %f103, %f104, %f105}, {%r208, %r209, %r210, %r211, %r212, %r213, %r214, %r215}, {%r216, %r217, %r218, %r219, %r220, %r221, %r222, %r223}, {%f90, %f91, %f92, %f93, %f94, %f95, %f96, %f97};
	add.s64 	%rd48, %rd33, 416;
	wmma.load.a.sync.aligned.row.m16n16k16.global.f16 	{%r224, %r225, %r226, %r227, %r228, %r229, %r230, %r231}, [%rd48], %r14;
	wmma.load.b.sync.aligned.row.m16n16k16.global.f16 	{%r232, %r233, %r234, %r235, %r236, %r237, %r238, %r239}, [%rd14], %r23;
	wmma.mma.sync.aligned.row.row.m16n16k16.f32.f32 {%f106, %f107, %f108, %f109, %f110, %f111, %f112, %f113}, {%r224, %r225, %r226, %r227, %r228, %r229, %r230, %r231}, {%r232, %r233, %r234, %r235, %r236, %r237, %r238, %r239}, {%f98, %f99, %f100, %f101, %f102, %f103, %f104, %f105};
	add.s64 	%rd49, %rd33, 448;
	wmma.load.a.sync.aligned.row.m16n16k16.global.f16 	{%r240, %r241, %r242, %r243, %r244, %r245, %r246, %r247}, [%rd49], %r14;
	wmma.load.b.sync.aligned.row.m16n16k16.global.f16 	{%r248, %r249, %r250, %r251, %r252, %r253, %r254, %r255}, [%rd15], %r23;
	wmma.mma.sync.aligned.row.row.m16n16k16.f32.f32 {%f114, %f115, %f116, %f117, %f118, %f119, %f120, %f121}, {%r240, %r241, %r242, %r243, %r244, %r245, %r246, %r247}, {%r248, %r249, %r250, %r251, %r252, %r253, %r254, %r255}, {%f106, %f107, %f108, %f109, %f110, %f111, %f112, %f113};
	add.s64 	%rd50, %rd33, 480;
	wmma.load.a.sync.aligned.row.m16n16k16.global.f16 	{%r256, %r257, %r258, %r259, %r260, %r261, %r262, %r263}, [%rd50], %r14;
	wmma.load.b.sync.aligned.row.m16n16k16.global.f16 	{%r264, %r265, %r266, %r267, %r268, %r269, %r270, %r271}, [%rd16], %r23;
	wmma.mma.sync.aligned.row.row.m16n16k16.f32.f32 {%f122, %f123, %f124, %f125, %f126, %f127, %f128, %f129}, {%r256, %r257, %r258, %r259, %r260, %r261, %r262, %r263}, {%r264, %r265, %r266, %r267, %r268, %r269, %r270, %r271}, {%f114, %f115, %f116, %f117, %f118, %f119, %f120, %f121};
	add.s64 	%rd51, %rd33, 512;
	wmma.load.a.sync.aligned.row.m16n16k16.global.f16 	{%r272, %r273, %r274, %r275, %r276, %r277, %r278, %r279}, [%rd51], %r14;
	wmma.load.b.sync.aligned.row.m16n16k16.global.f16 	{%r280, %r281, %r282, %r283, %r284, %r285, %r286, %r287}, [%rd17], %r23;
	wmma.mma.sync.aligned.row.row.m16n16k16.f32.f32 {%f130, %f131, %f132, %f133, %f134, %f135, %f136, %f137}, {%r272, %r273, %r274, %r275, %r276, %r277, %r278, %r279}, {%r280, %r281, %r282, %r283, %r284, %r285, %r286, %r287}, {%f122, %f123, %f124, %f125, %f126, %f127, %f128, %f129};
	add.s64 	%rd52, %rd33, 544;
	wmma.load.a.sync.aligned.row.m16n16k16.global.f16 	{%r288, %r289, %r290, %r291, %r292, %r293, %r294, %r295}, [%rd52], %r14;
	wmma.load.b.sync.aligned.row.m16n16k16.global.f16 	{%r296, %r297, %r298, %r299, %r300, %r301, %r302, %r303}, [%rd18], %r23;
	wmma.mma.sync.aligned.row.row.m16n16k16.f32.f32 {%f138, %f139, %f140, %f141, %f142, %f143, %f144, %f145}, {%r288, %r289, %r290, %r291, %r292, %r293, %r294, %r295}, {%r296, %r297, %r298, %r299, %r300, %r301, %r302, %r303}, {%f130, %f131, %f132, %f133, %f134, %f135, %f136, %f137};
	add.s64 	%rd53, %rd33, 576;
	wmma.load.a.sync.aligned.row.m16n16k16.global.f16 	{%r304, %r305, %r306, %r307, %r308, %r309, %r310, %r311}, [%rd53], %r14;
	wmma.load.b.sync.aligned.row.m16n16k16.global.f16 	{%r312, %r313, %r314, %r315, %r316, %r317, %r318, %r319}, [%rd19], %r23;
	wmma.mma.sync.aligned.row.row.m16n16k16.f32.f32 {%f146, %f147, %f148, %f149, %f150, %f151, %f152, %f153}, {%r304, %r305, %r306, %r307, %r308, %r309, %r310, %r311}, {%r312, %r313, %r314, %r315, %r316, %r317, %r318, %r319}, {%f138, %f139, %f140, %f141, %f142, %f143, %f144, %f145};
	add.s64 	%rd54, %rd33, 608;
	wmma.load.a.sync.aligned.row.m16n16k16.global.f16 	{%r320, %r321, %r322, %r323, %r324, %r325, %r326, %r327}, [%rd54], %r14;
	wmma.load.b.sync.aligned.row.m16n16k16.global.f16 	{%r328, %r329, %r330, %r331, %r332, %r333, %r334, %r335}, [%rd20], %r23;
	wmma.mma.sync.aligned.row.row.m16n16k16.f32.f32 {%f154, %f155, %f156, %f157, %f158, %f159, %f160, %f161}, {%r320, %r321, %r322, %r323, %r324, %r325, %r326, %r327}, {%r328, %r329, %r330, %r331, %r332, %r333, %r334, %r335}, {%f146, %f147, %f148, %f149, %f150, %f151, %f152, %f153};
	add.s64 	%rd55, %rd33, 640;
	wmma.load.a.sync.aligned.row.m16n16k16.global.f16 	{%r336, %r337, %r338, %r339, %r340, %r341, %r342, %r343}, [%rd55], %r14;
	wmma.load.b.sync.aligned.row.m16n16k16.global.f16 	{%r344, %r345, %r346, %r347, %r348, %r349, %r350, %r351}, [%rd21], %r23;
	wmma.mma.sync.aligned.row.row.m16n16k16.f32.f32 {%f162, %f163, %f164, %f165, %f166, %f167, %f168, %f169}, {%r336, %r337, %r338, %r339, %r340, %r341, %r342, %r343}, {%r344, %r345, %r346, %r347, %r348, %r349, %r350, %r351}, {%f154, %f155, %f156, %f157, %f158, %f159, %f160, %f161};
	add.s64 	%rd56, %rd33, 672;
	wmma.load.a.sync.aligned.row.m16n16k16.global.f16 	{%r352, %r353, %r354, %r355, %r356, %r357, %r358, %r359}, [%rd56], %r14;
	wmma.load.b.sync.aligned.row.m16n16k16.global.f16 	{%r360, %r361, %r362, %r363, %r364, %r365, %r366, %r367}, [%rd22], %r23;
	wmma.mma.sync.aligned.row.row.m16n16k16.f32.f32 {%f170, %f171, %f172, %f173, %f174, %f175, %f176, %f177}, {%r352, %r353, %r354, %r355, %r356, %r357, %r358, %r359}, {%r360, %r361, %r362, %r363, %r364, %r365, %r366, %r367}, {%f162, %f163, %f164, %f165, %f166, %f167, %f168, %f169};
	add.s64 	%rd57, %rd33, 704;
	wmma.load.a.sync.aligned.row.m16n16k16.global.f16 	{%r368, %r369, %r370, %r371, %r372, %r373, %r374, %r375}, [%rd57], %r14;
	wmma.load.b.sync.aligned.row.m16n16k16.global.f16 	{%r376, %r377, %r378, %r379, %r380, %r381, %r382, %r383}, [%rd23], %r23;
	wmma.mma.sync.aligned.row.row.m16n16k16.f32.f32 {%f178, %f179, %f180, %f181, %f182, %f183, %f184, %f185}, {%r368, %r369, %r370, %r371, %r372, %r373, %r374, %r375}, {%r376, %r377, %r378, %r379, %r380, %r381, %r382, %r383}, {%f170, %f171, %f172, %f173, %f174, %f175, %f176, %f177};
	add.s64 	%rd58, %rd33, 736;
	wmma.load.a.sync.aligned.row.m16n16k16.global.f16 	{%r384, %r385, %r386, %r387, %r388, %r389, %r390, %r391}, [%rd58], %r14;
	wmma.load.b.sync.aligned.row.m16n16k16.global.f16 	{%r392, %r393, %r394, %r395, %r396, %r397, %r398, %r399}, [%rd24], %r23;
	wmma.mma.sync.aligned.row.row.m16n16k16.f32.f32 {%f186, %f187, %f188, %f189, %f190, %f191, %f192, %f193}, {%r384, %r385, %r386, %r387, %r388, %r389, %r390, %r391}, {%r392, %r393, %r394, %r395, %r396, %r397, %r398, %r399}, {%f178, %f179, %f180, %f181, %f182, %f183, %f184, %f185};
	mul.wide.u32 	%rd59, %r401, 512;
	add.s64 	%rd60, %rd3, %rd59;
	wmma.store.d.sync.aligned.row.m16n16k16.global.f32 	[%rd60], {%f186, %f187, %f188, %f189, %f190, %f191, %f192, %f193}, %r23;
	add.s32 	%r401, %r401, %r1;
	setp.lt.u32 	%p1, %r401, 1024;
	@%p1 bra 	$L__BB1_2;
	add.s32 	%r400, %r400, 1;
	setp.ne.s32 	%p2, %r400, 1000;
	@%p2 bra 	$L__BB1_1;
	ret;

}
	// .globl	_Z7wmma_v2ILl1024ELl128ELl384ELl16EEvPAT1__6__halfPAT0__S0_PAT0__f
.visible .entry _Z7wmma_v2ILl1024ELl128ELl384ELl16EEvPAT1__6__halfPAT0__S0_PAT0__f(
	.param .u64 .ptr .align 1 _Z7wmma_v2ILl1024ELl128ELl384ELl16EEvPAT1__6__halfPAT0__S0_PAT0__f_param_0,
	.param .u64 .ptr .align 1 _Z7wmma_v2ILl1024ELl128ELl384ELl16EEvPAT1__6__halfPAT0__S0_PAT0__f_param_1,
	.param .u64 .ptr .align 1 _Z7wmma_v2ILl1024ELl128ELl384ELl16EEvPAT1__6__halfPAT0__S0_PAT0__f_param_2
)
{
	.reg .pred 	%p<26>;
	.reg .b16 	%rs<11>;
	.reg .b32 	%r<492>;
	.reg .b32 	%f<194>;
	.reg .b64 	%rd<69>;
	// demoted variable
	.shared .align 2 .b8 _ZZ7wmma_v2ILl1024ELl128ELl384ELl16EEvPAT1__6__halfPAT0__S0_PAT0__fE4bbuf[12288];
	ld.param.u64 	%rd12, [_Z7wmma_v2ILl1024ELl128ELl384ELl16EEvPAT1__6__halfPAT0__S0_PAT0__f_param_0];
	ld.param.u64 	%rd13, [_Z7wmma_v2ILl1024ELl128ELl384ELl16EEvPAT1__6__halfPAT0__S0_PAT0__f_param_1];
	cvta.to.global.u64 	%rd1, %rd13;
	cvta.to.global.u64 	%rd2, %rd12;
	mov.u32 	%r36, %tid.x;
	shr.u32 	%r1, %r36, 5;
	and.b32  	%r2, %r36, 31;
	mov.u32 	%r37, %ntid.x;
	shr.u32 	%r38, %r37, 5;
	shr.u32 	%r3, %r37, 1;
	cvt.u16.u32 	%rs1, %r38;
	div.u16 	%rs2, 383, %rs1;
	add.s16 	%rs3, %rs2, 1;
	cvt.u32.u16 	%r39, %rs3;
	and.b32  	%r4, %r39, 3;
	and.b32  	%r40, %r39, 1020;
	add.s32 	%r5, %r1, %r38;
	shl.b32 	%r6, %r38, 2;
	and.b32  	%r41, %r37, -32;
	and.b32  	%r42, %r36, 992;
	add.s32 	%r43, %r41, %r42;
	shl.b32 	%r44, %r36, 1;
	and.b32  	%r45, %r44, 62;
	add.s32 	%r7, %r43, %r45;
	shl.b32 	%r8, %r38, 7;
	shl.b32 	%r46, %r38, 6;
	add.s32 	%r47, %r46, %r42;
	add.s32 	%r9, %r47, %r45;
	mad.lo.s32 	%r48, %r38, 96, %r42;
	add.s32 	%r10, %r48, %r45;
	cvt.u64.u32 	%rd14, %r37;
	shl.b64 	%rd15, %rd14, 5;
	and.b64  	%rd3, %rd15, 137438952448;
	neg.s32 	%r11, %r40;
	mov.b32 	%r483, 0;
$L__BB2_1:
	mov.b32 	%r484, 0;
$L__BB2_2:
	mov.u32 	%r51, %ntid.x;
	shr.u32 	%r52, %r51, 5;
	shl.b32 	%r53, %r52, 1;
	add.s32 	%r488, %r1, %r53;
	mad.lo.s32 	%r487, %r52, 3, %r1;
	add.s32 	%r16, %r484, %r2;
	mul.wide.u32 	%rd16, %r16, 2;
	add.s64 	%rd4, %rd1, %rd16;
	mov.u32 	%r54, %tid.x;
	shl.b32 	%r55, %r54, 3;
	cvt.u64.u32 	%rd17, %r55;
	and.b64  	%rd18, %rd17, 7936;
	add.s64 	%rd68, %rd4, %rd18;
	mov.u32 	%r489, _ZZ7wmma_v2ILl1024ELl128ELl384ELl16EEvPAT1__6__halfPAT0__S0_PAT0__fE4bbuf;
	mov.u32 	%r485, %r11;
	mov.u32 	%r486, %r1;
	mov.u32 	%r490, %r5;
$L__BB2_3:
	shl.b32 	%r56, %r1, 5;
	shl.b32 	%r58, %r2, 1;
	add.s32 	%r23, %r56, %r58;
	setp.gt.u32 	%p1, %r2, 15;
	setp.gt.u32 	%p2, %r486, 383;
	or.pred  	%p3, %p2, %p1;
	@%p3 bra 	$L__BB2_5;
	add.s32 	%r59, %r489, %r23;
	ld.global.u16 	%rs4, [%rd68];
	st.shared.u16 	[%r59], %rs4;
$L__BB2_5:
	setp.gt.u32 	%p4, %r2, 15;
	setp.gt.u32 	%p5, %r490, 383;
	or.pred  	%p6, %p5, %p4;
	@%p6 bra 	$L__BB2_7;
	add.s32 	%r61, %r489, %r7;
	mul.wide.u32 	%rd19, %r490, 256;
	add.s64 	%rd20, %rd4, %rd19;
	ld.global.u16 	%rs5, [%rd20];
	st.shared.u16 	[%r61], %rs5;
$L__BB2_7:
	setp.gt.u32 	%p7, %r2, 15;
	setp.gt.u32 	%p8, %r488, 383;
	or.pred  	%p9, %p8, %p7;
	@%p9 bra 	$L__BB2_9;
	add.s32 	%r63, %r489, %r9;
	mul.wide.u32 	%rd21, %r488, 256;
	add.s64 	%rd22, %rd4, %rd21;
	ld.global.u16 	%rs6, [%rd22];
	st.shared.u16 	[%r63], %rs6;
$L__BB2_9:
	setp.gt.u32 	%p10, %r2, 15;
	setp.gt.u32 	%p11, %r487, 383;
	or.pred  	%p12, %p11, %p10;
	@%p12 bra 	$L__BB2_11;
	add.s32 	%r65, %r489, %r10;
	mul.wide.u32 	%rd23, %r487, 256;
	add.s64 	%rd24, %rd4, %rd23;
	ld.global.u16 	%rs7, [%rd24];
	st.shared.u16 	[%r65], %rs7;
$L__BB2_11:
	add.s32 	%r490, %r490, %r6;
	add.s32 	%r489, %r489, %r8;
	add.s32 	%r488, %r488, %r6;
	add.s32 	%r487, %r487, %r6;
	add.s32 	%r486, %r486, %r6;
	add.s64 	%rd68, %rd68, %rd3;
	add.s32 	%r485, %r485, 4;
	setp.ne.s32 	%p13, %r485, 0;
	@%p13 bra 	$L__BB2_3;
	setp.eq.s32 	%p14, %r4, 0;
	@%p14 bra 	$L__BB2_24;
	setp.gt.u32 	%p15, %r486, 383;
	@%p15 bra 	$L__BB2_16;
	cvt.u64.u32 	%rd8, %r486;
	setp.gt.u32 	%p16, %r2, 15;
	@%p16 bra 	$L__BB2_16;
	add.s32 	%r66, %r489, %r23;
	shl.b64 	%rd25, %rd8, 8;
	add.s64 	%rd26, %rd1, %rd25;
	add.s64 	%rd28, %rd26, %rd16;
	ld.global.u16 	%rs8, [%rd28];
	st.shared.u16 	[%r66], %rs8;
$L__BB2_16:
	setp.eq.s32 	%p17, %r4, 1;
	@%p17 bra 	$L__BB2_24;
	setp.gt.u32 	%p18, %r490, 383;
	@%p18 bra 	$L__BB2_20;
	cvt.u64.u32 	%rd9, %r490;
	setp.gt.u32 	%p19, %r2, 15;
	@%p19 bra 	$L__BB2_20;
	shl.b32 	%r67, %r5, 5;
	add.s32 	%r69, %r67, %r58;
	add.s32 	%r70, %r489, %r69;
	shl.b64 	%rd29, %rd9, 8;
	add.s64 	%rd30, %rd1, %rd29;
	add.s64 	%rd32, %rd30, %rd16;
	ld.global.u16 	%rs9, [%rd32];
	st.shared.u16 	[%r70], %rs9;
$L__BB2_20:
	setp.eq.s32 	%p20, %r4, 2;
	@%p20 bra 	$L__BB2_24;
	setp.gt.u32 	%p21, %r488, 383;
	@%p21 bra 	$L__BB2_24;
	cvt.u64.u32 	%rd10, %r488;
	setp.gt.u32 	%p22, %r2, 15;
	@%p22 bra 	$L__BB2_24;
	add.s32 	%r71, %r489, %r9;
	shl.b64 	%rd33, %rd10, 8;
	add.s64 	%rd34, %rd1, %rd33;
	add.s64 	%rd36, %rd34, %rd16;
	ld.global.u16 	%rs10, [%rd36];
	st.shared.u16 	[%r71], %rs10;
$L__BB2_24:
	shl.b32 	%r491, %r1, 4;
	bar.sync 	0;
$L__BB2_25:
	ld.param.u64 	%rd67, [_Z7wmma_v2ILl1024ELl128ELl384ELl16EEvPAT1__6__halfPAT0__S0_PAT0__f_param_2];
	mul.wide.u32 	%rd37, %r491, 768;
	add.s64 	%rd38, %rd2, %rd37;
	mov.b32 	%r72, 384;
	wmma.load.a.sync.aligned.row.m16n16k16.global.f16 	{%r73, %r74, %r75, %r76, %r77, %r78, %r79, %r80}, [%rd38], %r72;
	mov.u32 	%r81, _ZZ7wmma_v2ILl1024ELl128ELl384ELl16EEvPAT1__6__halfPAT0__S0_PAT0__fE4bbuf;
	mov.b32 	%r82, 16;
	wmma.load.b.sync.aligned.row.m16n16k16.shared.f16 	{%r83, %r84, %r85, %r86, %r87, %r88, %r89, %r90}, [%r81], %r82;
	mov.f32 	%f1, 0f00000000;
	wmma.mma.sync.aligned.row.row.m16n16k16.f32.f32 {%f2, %f3, %f4, %f5, %f6, %f7, %f8, %f9}, {%r73, %r74, %r75, %r76, %r77, %r78, %r79, %r80}, {%r83, %r84, %r85, %r86, %r87, %r88, %r89, %r90}, {%f1, %f1, %f1, %f1, %f1, %f1, %f1, %f1};
	add.s64 	%rd39, %rd38, 32;
	wmma.load.a.sync.aligned.row.m16n16k16.global.f16 	{%r91, %r92, %r93, %r94, %r95, %r96, %r97, %r98}, [%rd39], %r72;
	add.s32 	%r99, %r81, 512;
	wmma.load.b.sync.aligned.row.m16n16k16.shared.f16 	{%r100, %r101, %r102, %r103, %r104, %r105, %r106, %r107}, [%r99], %r82;
	wmma.mma.sync.aligned.row.row.m16n16k16.f32.f32 {%f10, %f11, %f12, %f13, %f14, %f15, %f16, %f17}, {%r91, %r92, %r93, %r94, %r95, %r96, %r97, %r98}, {%r100, %r101, %r102, %r103, %r104, %r105, %r106, %r107}, {%f2, %f3, %f4, %f5, %f6, %f7, %f8, %f9};
	add.s64 	%rd40, %rd38, 64;
	wmma.load.a.sync.aligned.row.m16n16k16.global.f16 	{%r108, %r109, %r110, %r111, %r112, %r113, %r114, %r115}, [%rd40], %r72;
	add.s32 	%r116, %r81, 1024;
	wmma.load.b.sync.aligned.row.m16n16k16.shared.f16 	{%r117, %r118, %r119, %r120, %r121, %r122, %r123, %r124}, [%r116], %r82;
	wmma.mma.sync.aligned.row.row.m16n16k16.f32.f32 {%f18, %f19, %f20, %f21, %f22, %f23, %f24, %f25}, {%r108, %r109, %r110, %r111, %r112, %r113, %r114, %r115}, {%r117, %r118, %r119, %r120, %r121, %r122, %r123, %r124}, {%f10, %f11, %f12, %f13, %f14, %f15, %f16, %f17};
	add.s64 	%rd41, %rd38, 96;
	wmma.load.a.sync.aligned.row.m16n16k16.global.f16 	{%r125, %r126, %r127, %r128, %r129, %r130, %r131, %r132}, [%rd41], %r72;
	add.s32 	%r133, %r81, 1536;
	wmma.load.b.sync.aligned.row.m16n16k16.shared.f16 	{%r134, %r135, %r136, %r137, %r138, %r139, %r140, %r141}, [%r133], %r82;
	wmma.mma.sync.aligned.row.row.m16n16k16.f32.f32 {%f26, %f27, %f28, %f29, %f30, %f31, %f32, %f33}, {%r125, %r126, %r127, %r128, %r129, %r130, %r131, %r132}, {%r134, %r135, %r136, %r137, %r138, %r139, %r140, %r141}, {%f18, %f19, %f20, %f21, %f22, %f23, %f24, %f25};
	add.s64 	%rd42, %rd38, 128;
	wmma.load.a.sync.aligned.row.m16n16k16.global.f16 	{%r142, %r143, %r144, %r145, %r146, %r147, %r148, %r149}, [%rd42], %r72;
	add.s32 	%r150, %r81, 2048;
	wmma.load.b.sync.aligned.row.m16n16k16.shared.f16 	{%r151, %r152, %r153, %r154, %r155, %r156, %r157, %r158}, [%r150], %r82;
	wmma.mma.sync.aligned.row.row.m16n16k16.f32.f32 {%f34, %f35, %f36, %f37, %f38, %f39, %f40, %f41}, {%r142, %r143, %r144, %r145, %r146, %r147, %r148, %r149}, {%r151, %r152, %r153, %r154, %r155, %r156, %r157, %r158}, {%f26, %f27, %f28, %f29, %f30, %f31, %f32, %f33};
	add.s64 	%rd43, %rd38, 160;
	wmma.load.a.sync.aligned.row.m16n16k16.global.f16 	{%r159, %r160, %r161, %r162, %r163, %r164, %r165, %r166}, [%rd43], %r72;
	add.s32 	%r167, %r81, 2560;
	wmma.load.b.sync.aligned.row.m16n16k16.shared.f16 	{%r168, %r169, %r170, %r171, %r172, %r173, %r174, %r175}, [%r167], %r82;
	wmma.mma.sync.aligned.row.row.m16n16k16.f32.f32 {%f42, %f43, %f44, %f45, %f46, %f47, %f48, %f49}, {%r159, %r160, %r161, %r162, %r163, %r164, %r165, %r166}, {%r168, %r169, %r170, %r171, %r172, %r173, %r174, %r175}, {%f34, %f35, %f36, %f37, %f38, %f39, %f40, %f41};
	add.s64 	%rd44, %rd38, 192;
	wmma.load.a.sync.aligned.row.m16n16k16.global.f16 	{%r176, %r177, %r178, %r179, %r180, %r181, %r182, %r183}, [%rd44], %r72;
	add.s32 	%r184, %r81, 3072;
	wmma.load.b.sync.aligned.row.m16n16k16.shared.f16 	{%r185, %r186, %r187, %r188, %r189, %r190, %r191, %r192}, [%r184], %r82;
	wmma.mma.sync.aligned.row.row.m16n16k16.f32.f32 {%f50, %f51, %f52, %f53, %f54, %f55, %f56, %f57}, {%r176, %r177, %r178, %r179, %r180, %r181, %r182, %r183}, {%r185, %r186, %r187, %r188, %r189, %r190, %r191, %r192}, {%f42, %f43, %f44, %f45, %f46, %f47, %f48, %f49};
	add.s64 	%rd45, %rd38, 224;
	wmma.load.a.sync.aligned.row.m16n16k16.global.f16 	{%r193, %r194, %r195, %r196, %r197, %r198, %r199, %r200}, [%rd45], %r72;
	add.s32 	%r201, %r81, 3584;
	wmma.load.b.sync.aligned.row.m16n16k16.shared.f16 	{%r202, %r203, %r204, %r205, %r206, %r207, %r208, %r209}, [%r201], %r82;
	wmma.mma.sync.aligned.row.row.m16n16k16.f32.f32 {%f58, %f59, %f60, %f61, %f62, %f63, %f64, %f65}, {%r193, %r194, %r195, %r196, %r197, %r198, %r199, %r200}, {%r202, %r203, %r204, %r205, %r206, %r207, %r208, %r209}, {%f50, %f51, %f52, %f53, %f54, %f55, %f56, %f57};
	add.s64 	%rd46, %rd38, 256;
	wmma.load.a.sync.aligned.row.m16n16k16.global.f16 	{%r210, %r211, %r212, %r213, %r214, %r215, %r216, %r217}, [%rd46], %r72;
	add.s32 	%r218, %r81, 4096;
	wmma.load.b.sync.aligned.row.m16n16k16.shared.f16 	{%r219, %r220, %r221, %r222, %r223, %r224, %r225, %r226}, [%r218], %r82;
	wmma.mma.sync.aligned.row.row.m16n16k16.f32.f32 {%f66, %f67, %f68, %f69, %f70, %f71, %f72, %f73}, {%r210, %r211, %r212, %r213, %r214, %r215, %r216, %r217}, {%r219, %r220, %r221, %r222, %r223, %r224, %r225, %r226}, {%f58, %f59, %f60, %f61, %f62, %f63, %f64, %f65};
	add.s64 	%rd47, %rd38, 288;
	wmma.load.a.sync.aligned.row.m16n16k16.global.f16 	{%r227, %r228, %r229, %r230, %r231, %r232, %r233, %r234}, [%rd47], %r72;
	add.s32 	%r235, %r81, 4608;
	wmma.load.b.sync.aligned.row.m16n16k16.shared.f16 	{%r236, %r237, %r238, %r239, %r240, %r241, %r242, %r243}, [%r235], %r82;
	wmma.mma.sync.aligned.row.row.m16n16k16.f32.f32 {%f74, %f75, %f76, %f77, %f78, %f79, %f80, %f81}, {%r227, %r228, %r229, %r230, %r231, %r232, %r233, %r234}, {%r236, %r237, %r238, %r239, %r240, %r241, %r242, %r243}, {%f66, %f67, %f68, %f69, %f70, %f71, %f72, %f73};
	add.s64 	%rd48, %rd38, 320;
	wmma.load.a.sync.aligned.row.m16n16k16.global.f16 	{%r244, %r245, %r246, %r247, %r248, %r249, %r250, %r251}, [%rd48], %r72;
	add.s32 	%r252, %r81, 5120;
	wmma.load.b.sync.aligned.row.m16n16k16.shared.f16 	{%r253, %r254, %r255, %r256, %r257, %r258, %r259, %r260}, [%r252], %r82;
	wmma.mma.sync.aligned.row.row.m16n16k16.f32.f32 {%f82, %f83, %f84, %f85, %f86, %f87, %f88, %f89}, {%r244, %r245, %r246, %r247, %r248, %r249, %r250, %r251}, {%r253, %r254, %r255, %r256, %r257, %r258, %r259, %r260}, {%f74, %f75, %f76, %f77, %f78, %f79, %f80, %f81};
	add.s64 	%rd49, %rd38, 352;
	wmma.load.a.sync.aligned.row.m16n16k16.global.f16 	{%r261, %r262, %r263, %r264, %r265, %r266, %r267, %r268}, [%rd49], %r72;
	add.s32 	%r269, %r81, 5632;
	wmma.load.b.sync.aligned.row.m16n16k16.shared.f16 	{%r270, %r271, %r272, %r273, %r274, %r275, %r276, %r277}, [%r269], %r82;
	wmma.mma.sync.aligned.row.row.m16n16k16.f32.f32 {%f90, %f91, %f92, %f93, %f94, %f95, %f96, %f97}, {%r261, %r262, %r263, %r264, %r265, %r266, %r267, %r268}, {%r270, %r271, %r272, %r273, %r274, %r275, %r276, %r277}, {%f82, %f83, %f84, %f85, %f86, %f87, %f88, %f89};
	add.s64 	%rd50, %rd38, 384;
	wmma.load.a.sync.aligned.row.m16n16k16.global.f16 	{%r278, %r279, %r280, %r281, %r282, %r283, %r284, %r285}, [%rd50], %r72;
	add.s32 	%r286, %r81, 6144;
	wmma.load.b.sync.aligned.row.m16n16k16.shared.f16 	{%r287, %r288, %r289, %r290, %r291, %r292, %r293, %r294}, [%r286], %r82;
	wmma.mma.sync.aligned.row.row.m16n16k16.f32.f32 {%f98, %f99, %f100, %f101, %f102, %f103, %f104, %f105}, {%r278, %r279, %r280, %r281, %r282, %r283, %r284, %r285}, {%r287, %r288, %r289, %r290, %r291, %r292, %r293, %r294}, {%f90, %f91, %f92, %f93, %f94, %f95, %f96, %f97};
	add.s64 	%rd51, %rd38, 416;
	wmma.load.a.sync.aligned.row.m16n16k16.global.f16 	{%r295, %r296, %r297, %r298, %r299, %r300, %r301, %r302}, [%rd51], %r72;
	add.s32 	%r303, %r81, 6656;
	wmma.load.b.sync.aligned.row.m16n16k16.shared.f16 	{%r304, %r305, %r306, %r307, %r308, %r309, %r310, %r311}, [%r303], %r82;
	wmma.mma.sync.aligned.row.row.m16n16k16.f32.f32 {%f106, %f107, %f108, %f109, %f110, %f111, %f112, %f113}, {%r295, %r296, %r297, %r298, %r299, %r300, %r301, %r302}, {%r304, %r305, %r306, %r307, %r308, %r309, %r310, %r311}, {%f98, %f99, %f100, %f101, %f102, %f103, %f104, %f105};
	add.s64 	%rd52, %rd38, 448;
	wmma.load.a.sync.aligned.row.m16n16k16.global.f16 	{%r312, %r313, %r314, %r315, %r316, %r317, %r318, %r319}, [%rd52], %r72;
	add.s32 	%r320, %r81, 7168;
	wmma.load.b.sync.aligned.row.m16n16k16.shared.f16 	{%r321, %r322, %r323, %r324, %r325, %r326, %r327, %r328}, [%r320], %r82;
	wmma.mma.sync.aligned.row.row.m16n16k16.f32.f32 {%f114, %f115, %f116, %f117, %f118, %f119, %f120, %f121}, {%r312, %r313, %r314, %r315, %r316, %r317, %r318, %r319}, {%r321, %r322, %r323, %r324, %r325, %r326, %r327, %r328}, {%f106, %f107, %f108, %f109, %f110, %f111, %f112, %f113};
	add.s64 	%rd53, %rd38, 480;
	wmma.load.a.sync.aligned.row.m16n16k16.global.f16 	{%r329, %r330, %r331, %r332, %r333, %r334, %r335, %r336}, [%rd53], %r72;
	add.s32 	%r337, %r81, 7680;
	wmma.load.b.sync.aligned.row.m16n16k16.shared.f16 	{%r338, %r339, %r340, %r341, %r342, %r343, %r344, %r345}, [%r337], %r82;
	wmma.mma.sync.aligned.row.row.m16n16k16.f32.f32 {%f122, %f123, %f124, %f125, %f126, %f127, %f128, %f129}, {%r329, %r330, %r331, %r332, %r333, %r334, %r335, %r336}, {%r338, %r339, %r340, %r341, %r342, %r343, %r344, %r345}, {%f114, %f115, %f116, %f117, %f118, %f119, %f120, %f121};
	add.s64 	%rd54, %rd38, 512;
	wmma.load.a.sync.aligned.row.m16n16k16.global.f16 	{%r346, %r347, %r348, %r349, %r350, %r351, %r352, %r353}, [%rd54], %r72;
	add.s32 	%r354, %r81, 8192;
	wmma.load.b.sync.aligned.row.m16n16k16.shared.f16 	{%r355, %r356, %r357, %r358, %r359, %r360, %r361, %r362}, [%r354], %r82;
	wmma.mma.sync.aligned.row.row.m16n16k16.f32.f32 {%f130, %f131, %f132, %f133, %f134, %f135, %f136, %f137}, {%r346, %r347, %r348, %r349, %r350, %r351, %r352, %r353}, {%r355, %r356, %r357, %r358, %r359, %r360, %r361, %r362}, {%f122, %f123, %f124, %f125, %f126, %f127, %f128, %f129};
	add.s64 	%rd55, %rd38, 544;
	wmma.load.a.sync.aligned.row.m16n16k16.global.f16 	{%r363, %r364, %r365, %r366, %r367, %r368, %r369, %r370}, [%rd55], %r72;
	add.s32 	%r371, %r81, 8704;
	wmma.load.b.sync.aligned.row.m16n16k16.shared.f16 	{%r372, %r373, %r374, %r375, %r376, %r377, %r378, %r379}, [%r371], %r82;
	wmma.mma.sync.aligned.row.row.m16n16k16.f32.f32 {%f138, %f139, %f140, %f141, %f142, %f143, %f144, %f145}, {%r363, %r364, %r365, %r366, %r367, %r368, %r369, %r370}, {%r372, %r373, %r374, %r375, %r376, %r377, %r378, %r379}, {%f130, %f131, %f132, %f133, %f134, %f135, %f136, %f137};
	add.s64 	%rd56, %rd38, 576;
	wmma.load.a.sync.aligned.row.m16n16k16.global.f16 	{%r380, %r381, %r382, %r383, %r384, %r385, %r386, %r387}, [%rd56], %r72;
	add.s32 	%r388, %r81, 9216;
	wmma.load.b.sync.aligned.row.m16n16k16.shared.f16 	{%r389, %r390, %r391, %r392, %r393, %r394, %r395, %r396}, [%r388], %r82;
	wmma.mma.sync.aligned.row.row.m16n16k16.f32.f32 {%f146, %f147, %f148, %f149, %f150, %f151, %f152, %f153}, {%r380, %r381, %r382, %r383, %r384, %r385, %r386, %r387}, {%r389, %r390, %r391, %r392, %r393, %r394, %r395, %r396}, {%f138, %f139, %f140, %f141, %f142, %f143, %f144, %f145};
	add.s64 	%rd57, %rd38, 608;
	wmma.load.a.sync.aligned.row.m16n16k16.global.f16 	{%r397, %r398, %r399, %r400, %r401, %r402, %r403, %r404}, [%rd57], %r72;
	add.s32 	%r405, %r81, 9728;
	wmma.load.b.sync.aligned.row.m16n16k16.shared.f16 	{%r406, %r407, %r408, %r409, %r410, %r411, %r412, %r413}, [%r405], %r82;
	wmma.mma.sync.aligned.row.row.m16n16k16.f32.f32 {%f154, %f155, %f156, %f157, %f158, %f159, %f160, %f161}, {%r397, %r398, %r399, %r400, %r401, %r402, %r403, %r404}, {%r406, %r407, %r408, %r409, %r410, %r411, %r412, %r413}, {%f146, %f147, %f148, %f149, %f150, %f151, %f152, %f153};
	add.s64 	%rd58, %rd38, 640;
	wmma.load.a.sync.aligned.row.m16n16k16.global.f16 	{%r414, %r415, %r416, %r417, %r418, %r419, %r420, %r421}, [%rd58], %r72;
	add.s32 	%r422, %r81, 10240;
	wmma.load.b.sync.aligned.row.m16n16k16.shared.f16 	{%r423, %r424, %r425, %r426, %r427, %r428, %r429, %r430}, [%r422], %r82;
	wmma.mma.sync.aligned.row.row.m16n16k16.f32.f32 {%f162, %f163, %f164, %f165, %f166, %f167, %f168, %f169}, {%r414, %r415, %r416, %r417, %r418, %r419, %r420, %r421}, {%r423, %r424, %r425, %r426, %r427, %r428, %r429, %r430}, {%f154, %f155, %f156, %f157, %f158, %f159, %f160, %f161};
	add.s64 	%rd59, %rd38, 672;
	wmma.load.a.sync.aligned.row.m16n16k16.global.f16 	{%r431, %r432, %r433, %r434, %r435, %r436, %r437, %r438}, [%rd59], %r72;
	add.s32 	%r439, %r81, 10752;
	wmma.load.b.sync.aligned.row.m16n16k16.shared.f16 	{%r440, %r441, %r442, %r443, %r444, %r445, %r446, %r447}, [%r439], %r82;
	wmma.mma.sync.aligned.row.row.m16n16k16.f32.f32 {%f170, %f171, %f172, %f173, %f174, %f175, %f176, %f177}, {%r431, %r432, %r433, %r434, %r435, %r436, %r437, %r438}, {%r440, %r441, %r442, %r443, %r444, %r445, %r446, %r447}, {%f162, %f163, %f164, %f165, %f166, %f167, %f168, %f169};
	add.s64 	%rd60, %rd38, 704;
	wmma.load.a.sync.aligned.row.m16n16k16.global.f16 	{%r448, %r449, %r450, %r451, %r452, %r453, %r454, %r455}, [%rd60], %r72;
	add.s32 	%r456, %r81, 11264;
	wmma.load.b.sync.aligned.row.m16n16k16.shared.f16 	{%r457, %r458, %r459, %r460, %r461, %r462, %r463, %r464}, [%r456], %r82;
	wmma.mma.sync.aligned.row.row.m16n16k16.f32.f32 {%f178, %f179, %f180, %f181, %f182, %f183, %f184, %f185}, {%r448, %r449, %r450, %r451, %r452, %r453, %r454, %r455}, {%r457, %r458, %r459, %r460, %r461, %r462, %r463, %r464}, {%f170, %f171, %f172, %f173, %f174, %f175, %f176, %f177};
	add.s64 	%rd61, %rd38, 736;
	wmma.load.a.sync.aligned.row.m16n16k16.global.f16 	{%r465, %r466, %r467, %r468, %r469, %r470, %r471, %r472}, [%rd61], %r72;
	add.s32 	%r473, %r81, 11776;
	wmma.load.b.sync.aligned.row.m16n16k16.shared.f16 	{%r474, %r475, %r476, %r477, %r478, %r479, %r480, %r481}, [%r473], %r82;
	wmma.mma.sync.aligned.row.row.m16n16k16.f32.f32 {%f186, %f187, %f188, %f189, %f190, %f191, %f192, %f193}, {%r465, %r466, %r467, %r468, %r469, %r470, %r471, %r472}, {%r474, %r475, %r476, %r477, %r478, %r479, %r480, %r481}, {%f178, %f179, %f180, %f181, %f182, %f183, %f184, %f185};
	cvta.to.global.u64 	%rd62, %rd67;
	mul.wide.u32 	%rd63, %r484, 4;
	add.s64 	%rd64, %rd62, %rd63;
	mul.wide.u32 	%rd65, %r491, 512;
	add.s64 	%rd66, %rd64, %rd65;
	mov.b32 	%r482, 128;
	wmma.store.d.sync.aligned.row.m16n16k16.global.f32 	[%rd66], {%f186, %f187, %f188, %f189, %f190, %f191, %f192, %f193}, %r482;
	add.s32 	%r491, %r491, %r3;
	setp.lt.u32 	%p23, %r491, 1024;
	@%p23 bra 	$L__BB2_25;
	bar.sync 	0;
	setp.lt.u32 	%p24, %r484, 112;
	add.s32 	%r484, %r484, 16;
	@%p24 bra 	$L__BB2_2;
	add.s32 	%r483, %r483, 1;
	setp.ne.s32 	%p25, %r483, 1000;
	@%p25 bra 	$L__BB2_1;
	ret;

}
	// .globl	_Z15throughput_testIN6nvcuda4wmma9row_majorES2_EvmPv
.visible .entry _Z15throughput_testIN6nvcuda4wmma9row_majorES2_EvmPv(
	.param .u64 _Z15throughput_testIN6nvcuda4wmma9row_majorES2_EvmPv_param_0,
	.param .u64 .ptr .align 1 _Z15throughput_testIN6nvcuda4wmma9row_majorES2_EvmPv_param_1
)
{
	.reg .pred 	%p<6>;
	.reg .b16 	%rs<3>;
	.reg .b32 	%r<56>;
	.reg .b32 	%f<3>;
	.reg .b64 	%rd<12>;

	ld.param.u64 	%rd7, [_Z15throughput_testIN6nvcuda4wmma9row_majorES2_EvmPv_param_0];
	ld.param.u64 	%rd8, [_Z15throughput_testIN6nvcuda4wmma9row_majorES2_EvmPv_param_1];
	mov.f32 	%f1, 0f00000000;
	// begin inline asm
	{  cvt.rn.f16.f32 %rs1, %f1;}

	// end inline asm
	mov.b32 	%r1, {%rs1, %rs1};
	mov.f32 	%f2, 0f3F800000;
	// begin inline asm
	{  cvt.rn.f16.f32 %rs2, %f2;}

	// end inline asm
	mov.b32 	%r2, {%rs2, %rs2};
	setp.eq.s64 	%p1, %rd7, 0;
	mov.u32 	%r51, %r1;
	mov.u32 	%r50, %r1;
	mov.u32 	%r49, %r1;
	mov.u32 	%r48, %r1;
	@%p1 bra 	$L__BB3_6;
	and.b64  	%rd11, %rd7, 3;
	setp.lt.u64 	%p2, %rd7, 4;
	@%p2 bra 	$L__BB3_4;
	and.b64  	%rd10, %rd7, -4;
$L__BB3_3:
	wmma.mma.sync.aligned.row.row.m16n16k16.f16.f16 {%r31, %r32, %r33, %r34}, {%r2, %r2, %r2, %r2, %r2, %r2, %r2, %r2}, {%r2, %r2, %r2, %r2, %r2, %r2, %r2, %r2}, {%r1, %r1, %r1, %r1};
	wmma.mma.sync.aligned.row.row.m16n16k16.f16.f16 {%r35, %r36, %r37, %r38}, {%r2, %r2, %r2, %r2, %r2, %r2, %r2, %r2}, {%r2, %r2, %r2, %r2, %r2, %r2, %r2, %r2}, {%r1, %r1, %r1, %r1};
	wmma.mma.sync.aligned.row.row.m16n16k16.f16.f16 {%r39, %r40, %r41, %r42}, {%r2, %r2, %r2, %r2, %r2, %r2, %r2, %r2}, {%r2, %r2, %r2, %r2, %r2, %r2, %r2, %r2}, {%r1, %r1, %r1, %r1};
	wmma.mma.sync.aligned.row.row.m16n16k16.f16.f16 {%r48, %r49, %r50, %r51}, {%r2, %r2, %r2, %r2, %r2, %r2, %r2, %r2}, {%r2, %r2, %r2, %r2, %r2, %r2, %r2, %r2}, {%r1, %r1, %r1, %r1};
	add.s64 	%rd10, %rd10, -4;
	setp.ne.s64 	%p3, %rd10, 0;
	@%p3 bra 	$L__BB3_3;
$L__BB3_4:
	setp.eq.s64 	%p4, %rd11, 0;
	@%p4 bra 	$L__BB3_6;
$L__BB3_5:
	.pragma "nounroll";
	wmma.mma.sync.aligned.row.row.m16n16k16.f16.f16 {%r48, %r49, %r50, %r51}, {%r2, %r2, %r2, %r2, %r2, %r2, %r2, %r2}, {%r2, %r2, %r2, %r2, %r2, %r2, %r2, %r2}, {%r1, %r1, %r1, %r1};
	add.s64 	%rd11, %rd11, -1;
	setp.ne.s64 	%p5, %rd11, 0;
	@%p5 bra 	$L__BB3_5;
$L__BB3_6:
	cvta.to.global.u64 	%rd9, %rd8;
	mov.b32 	%r43, 16;
	wmma.store.d.sync.aligned.row.m16n16k16.global.f16 	[%rd9], {%r48, %r49, %r50, %r51}, %r43;
	ret;

}
	// .globl	_Z15throughput_testIN6nvcuda4wmma9row_majorENS1_9col_majorEEvmPv
.visible .entry _Z15throughput_testIN6nvcuda4wmma9row_majorENS1_9col_majorEEvmPv(
	.param .u64 _Z15throughput_testIN6nvcuda4wmma9row_majorENS1_9col_majorEEvmPv_param_0,
	.param .u64 .ptr .align 1 _Z15throughput_testIN6nvcuda4wmma9row_majorENS1_9col_majorEEvmPv_param_1
)
{
	.reg .pred 	%p<6>;
	.reg .b16 	%rs<3>;
	.reg .b32 	%r<56>;
	.reg .b32 	%f<3>;
	.reg .b64 	%rd<12>;

	ld.param.u64 	%rd7, [_Z15throughput_testIN6nvcuda4wmma9row_majorENS1_9col_majorEEvmPv_param_0];
	ld.param.u64 	%rd8, [_Z15throughput_testIN6nvcuda4wmma9row_majorENS1_9col_majorEEvmPv_param_1];
	mov.f32 	%f1, 0f00000000;
	// begin inline asm
	{  cvt.rn.f16.f32 %rs1, %f1;}

	// end inline asm
	mov.b32 	%r1, {%rs1, %rs1};
	mov.f32 	%f2, 0f3F800000;
	// begin inline asm
	{  cvt.rn.f16.f32 %rs2, %f2;}

	// end inline asm
	mov.b32 	%r2, {%rs2, %rs2};
	setp.eq.s64 	%p1, %rd7, 0;
	mov.u32 	%r51, %r1;
	mov.u32 	%r50, %r1;
	mov.u32 	%r49, %r1;
	mov.u32 	%r48, %r1;
	@%p1 bra 	$L__BB4_6;
	and.b64  	%rd11, %rd7, 3;
	setp.lt.u64 	%p2, %rd7, 4;
	@%p2 bra 	$L__BB4_4;
	and.b64  	%rd10, %rd7, -4;
$L__BB4_3:
	wmma.mma.sync.aligned.row.col.m16n16k16.f16.f16 {%r31, %r32, %r33, %r34}, {%r2, %r2, %r2, %r2, %r2, %r2, %r2, %r2}, {%r2, %r2, %r2, %r2, %r2, %r2, %r2, %r2}, {%r1, %r1, %r1, %r1};
	wmma.mma.sync.aligned.row.col.m16n16k16.f16.f16 {%r35, %r36, %r37, %r38}, {%r2, %r2, %r2, %r2, %r2, %r2, %r2, %r2}, {%r2, %r2, %r2, %r2, %r2, %r2, %r2, %r2}, {%r1, %r1, %r1, %r1};
	wmma.mma.sync.aligned.row.col.m16n16k16.f16.f16 {%r39, %r40, %r41, %r42}, {%r2, %r2, %r2, %r2, %r2, %r2, %r2, %r2}, {%r2, %r2, %r2, %r2, %r2, %r2, %r2, %r2}, {%r1, %r1, %r1, %r1};
	wmma.mma.sync.aligned.row.col.m16n16k16.f16.f16 {%r48, %r49, %r50, %r51}, {%r2, %r2, %r2, %r2, %r2, %r2, %r2, %r2}, {%r2, %r2, %r2, %r2, %r2, %r2, %r2, %r2}, {%r1, %r1, %r1, %r1};
	add.s64 	%rd10, %rd10, -4;
	setp.ne.s64 	%p3, %rd10, 0;
	@%p3 bra 	$L__BB4_3;
$L__BB4_4:
	setp.eq.s64 	%p4, %rd11, 0;
	@%p4 bra 	$L__BB4_6;
$L__BB4_5:
	.pragma "nounroll";
	wmma.mma.sync.aligned.row.col.m16n16k16.f16.f16 {%r48, %r49, %r50, %r51}, {%r2, %r2, %r2, %r2, %r2, %r2, %r2, %r2}, {%r2, %r2, %r2, %r2, %r2, %r2, %r2, %r2}, {%r1, %r1, %r1, %r1};
	add.s64 	%rd11, %rd11, -1;
	setp.ne.s64 	%p5, %rd11, 0;
	@%p5 bra 	$L__BB4_5;
$L__BB4_6:
	cvta.to.global.u64 	%rd9, %rd8;
	mov.b32 	%r43, 16;
	wmma.store.d.sync.aligned.row.m16n16k16.global.f16 	[%rd9], {%r48, %r49, %r50, %r51}, %r43;
	ret;

}
	// .globl	_Z15throughput_testIN6nvcuda4wmma9col_majorENS1_9row_majorEEvmPv
.visible .entry _Z15throughput_testIN6nvcuda4wmma9col_majorENS1_9row_majorEEvmPv(
	.param .u64 _Z15throughput_testIN6nvcuda4wmma9col_majorENS1_9row_majorEEvmPv_param_0,
	.param .u64 .ptr .align 1 _Z15throughput_testIN6nvcuda4wmma9col_majorENS1_9row_majorEEvmPv_param_1
)
{
	.reg .pred 	%p<6>;
	.reg .b16 	%rs<3>;
	.reg .b32 	%r<56>;
	.reg .b32 	%f<3>;
	.reg .b64 	%rd<12>;

	ld.param.u64 	%rd7, [_Z15throughput_testIN6nvcuda4wmma9col_majorENS1_9row_majorEEvmPv_param_0];
	ld.param.u64 	%rd8, [_Z15throughput_testIN6nvcuda4wmma9col_majorENS1_9row_majorEEvmPv_param_1];
	mov.f32 	%f1, 0f00000000;
	// begin inline asm
	{  cvt.rn.f16.f32 %rs1, %f1;}

	// end inline asm
	mov.b32 	%r1, {%rs1, %rs1};
	mov.f32 	%f2, 0f3F800000;
	// begin inline asm
	{  cvt.rn.f16.f32 %rs2, %f2;}

	// end inline asm
	mov.b32 	%r2, {%rs2, %rs2};
	setp.eq.s64 	%p1, %rd7, 0;
	mov.u32 	%r51, %r1;
	mov.u32 	%r50, %r1;
	mov.u32 	%r49, %r1;
	mov.u32 	%r48, %r1;
	@%p1 bra 	$L__BB5_6;
	and.b64  	%rd11, %rd7, 3;
	setp.lt.u64 	%p2, %rd7, 4;
	@%p2 bra 	$L__BB5_4;
	and.b64  	%rd10, %rd7, -4;
$L__BB5_3:
	wmma.mma.sync.aligned.col.row.m16n16k16.f16.f16 {%r31, %r32, %r33, %r34}, {%r2, %r2, %r2, %r2, %r2, %r2, %r2, %r2}, {%r2, %r2, %r2, %r2, %r2, %r2, %r2, %r2}, {%r1, %r1, %r1, %r1};
	wmma.mma.sync.aligned.col.row.m16n16k16.f16.f16 {%r35, %r36, %r37, %r38}, {%r2, %r2, %r2, %r2, %r2, %r2, %r2, %r2}, {%r2, %r2, %r2, %r2, %r2, %r2, %r2, %r2}, {%r1, %r1, %r1, %r1};
	wmma.mma.sync.aligned.col.row.m16n16k16.f16.f16 {%r39, %r40, %r41, %r42}, {%r2, %r2, %r2, %r2, %r2, %r2, %r2, %r2}, {%r2, %r2, %r2, %r2, %r2, %r2, %r2, %r2}, {%r1, %r1, %r1, %r1};
	wmma.mma.sync.aligned.col.row.m16n16k16.f16.f16 {%r48, %r49, %r50, %r51}, {%r2, %r2, %r2, %r2, %r2, %r2, %r2, %r2}, {%r2, %r2, %r2, %r2, %r2, %r2, %r2, %r2}, {%r1, %r1, %r1, %r1};
	add.s64 	%rd10, %rd10, -4;
	setp.ne.s64 	%p3, %rd10, 0;
	@%p3 bra 	$L__BB5_3;
$L__BB5_4:
	setp.eq.s64 	%p4, %rd11, 0;
	@%p4 bra 	$L__BB5_6;
$L__BB5_5:
	.pragma "nounroll";
	wmma.mma.sync.aligned.col.row.m16n16k16.f16.f16 {%r48, %r49, %r50, %r51}, {%r2, %r2, %r2, %r2, %r2, %r2, %r2, %r2}, {%r2, %r2, %r2, %r2, %r2, %r2, %r2, %r2}, {%r1, %r1, %r1, %r1};
	add.s64 	%rd11, %rd11, -1;
	setp.ne.s64 	%p5, %rd11, 0;
	@%p5 bra 	$L__BB5_5;
$L__BB5_6:
	cvta.to.global.u64 	%rd9, %rd8;
	mov.b32 	%r43, 16;
	wmma.store.d.sync.aligned.row.m16n16k16.global.f16 	[%rd9], {%r48, %r49, %r50, %r51}, %r43;
	ret;

}
	// .globl	_Z15throughput_testIN6nvcuda4wmma9col_majorES2_EvmPv
.visible .entry _Z15throughput_testIN6nvcuda4wmma9col_majorES2_EvmPv(
	.param .u64 _Z15throughput_testIN6nvcuda4wmma9col_majorES2_EvmPv_param_0,
	.param .u64 .ptr .align 1 _Z15throughput_testIN6nvcuda4wmma9col_majorES2_EvmPv_param_1
)
{
	.reg .pred 	%p<6>;
	.reg .b16 	%rs<3>;
	.reg .b32 	%r<56>;
	.reg .b32 	%f<3>;
	.reg .b64 	%rd<12>;

	ld.param.u64 	%rd7, [_Z15throughput_testIN6nvcuda4wmma9col_majorES2_EvmPv_param_0];
	ld.param.u64 	%rd8, [_Z15throughput_testIN6nvcuda4wmma9col_majorES2_EvmPv_param_1];
	mov.f32 	%f1, 0f00000000;
	// begin inline asm
	{  cvt.rn.f16.f32 %rs1, %f1;}

	// end inline asm
	mov.b32 	%r1, {%rs1, %rs1};
	mov.f32 	%f2, 0f3F800000;
	// begin inline asm
	{  cvt.rn.f16.f32 %rs2, %f2;}

	// end inline asm
	mov.b32 	%r2, {%rs2, %rs2};
	setp.eq.s64 	%p1, %rd7, 0;
	mov.u32 	%r51, %r1;
	mov.u32 	%r50, %r1;
	mov.u32 	%r49, %r1;
	mov.u32 	%r48, %r1;
	@%p1 bra 	$L__BB6_6;
	and.b64  	%rd11, %rd7, 3;
	setp.lt.u64 	%p2, %rd7, 4;
	@%p2 bra 	$L__BB6_4;
	and.b64  	%rd10, %rd7, -4;
$L__BB6_3:
	wmma.mma.sync.aligned.col.col.m16n16k16.f16.f16 {%r31, %r32, %r33, %r34}, {%r2, %r2, %r2, %r2, %r2, %r2, %r2, %r2}, {%r2, %r2, %r2, %r2, %r2, %r2, %r2, %r2}, {%r1, %r1, %r1, %r1};
	wmma.mma.sync.aligned.col.col.m16n16k16.f16.f16 {%r35, %r36, %r37, %r38}, {%r2, %r2, %r2, %r2, %r2, %r2, %r2, %r2}, {%r2, %r2, %r2, %r2, %r2, %r2, %r2, %r2}, {%r1, %r1, %r1, %r1};
	wmma.mma.sync.aligned.col.col.m16n16k16.f16.f16 {%r39, %r40, %r41, %r42}, {%r2, %r2, %r2, %r2, %r2, %r2, %r2, %r2}, {%r2, %r2, %r2, %r2, %r2, %r2, %r2, %r2}, {%r1, %r1, %r1, %r1};
	wmma.mma.sync.aligned.col.col.m16n16k16.f16.f16 {%r48, %r49, %r50, %r51}, {%r2, %r2, %r2, %r2, %r2, %r2, %r2, %r2}, {%r2, %r2, %r2, %r2, %r2, %r2, %r2, %r2}, {%r1, %r1, %r1, %r1};
	add.s64 	%rd10, %rd10, -4;
	setp.ne.s64 	%p3, %rd10, 0;
	@%p3 bra 	$L__BB6_3;
$L__BB6_4:
	setp.eq.s64 	%p4, %rd11, 0;
	@%p4 bra 	$L__BB6_6;
$L__BB6_5:
	.pragma "nounroll";
	wmma.mma.sync.aligned.col.col.m16n16k16.f16.f16 {%r48, %r49, %r50, %r51}, {%r2, %r2, %r2, %r2, %r2, %r2, %r2, %r2}, {%r2, %r2, %r2, %r2, %r2, %r2, %r2, %r2}, {%r1, %r1, %r1, %r1};
	add.s64 	%rd11, %rd11, -1;
	setp.ne.s64 	%p5, %rd11, 0;
	@%p5 bra 	$L__BB6_5;
$L__BB6_6:
	cvta.to.global.u64 	%rd9, %rd8;
	mov.b32 	%r43, 16;
	wmma.store.d.sync.aligned.row.m16n16k16.global.f16 	[%rd9], {%r48, %r49, %r50, %r51}, %r43;
	ret;

}


// ===== COMPILED SASS (sm_100) =====

	.target	sm_100

	.elftype	@"ET_EXEC"


//--------------------- .note.nv.tkinfo           --------------------------
	.section	.note.nv.tkinfo,"",@"SHT_NOTE"
	.sectionflags	@"SHF_NOTE_NV_TKINFO"
	.tkinfo
        /*0018*/ 	.word	0x00000002
        /*0030*/ 	.string	""
        /*0030*/ 	.string	"ptxas"
        /*0030*/ 	.string	"Cuda compilation tools, release 13.0, V13.0.88"
        /*0030*/ 	.string	"Build cuda_13.0.r13.0/compiler.36424714_0"
        /*0030*/ 	.string	"-arch sm_100 -m 64 "



//--------------------- .note.nv.cuinfo           --------------------------
	.section	.note.nv.cuinfo,"",@"SHT_NOTE"
	.sectionflags	@"SHF_NOTE_NV_CUINFO"
        /*0018*/ 	.short	0x0002
        /*001a*/ 	.short	0x0064
        /*001c*/ 	.short	0x0082
	.zero		2


//--------------------- .nv.info                  --------------------------
	.section	.nv.info,"",@"SHT_CUDA_INFO"
	.align	4


	//----- nvinfo : EIATTR_REGCOUNT
	.align		4
        /*0000*/ 	.byte	0x04, 0x2f
        /*0002*/ 	.short	(.L_1 - .L_0)
	.align		4
.L_0:
        /*0004*/ 	.word	index@(_Z17convertFp32ToFp16P6__halfPfi)
        /*0008*/ 	.word	0x0000000a


	//----- nvinfo : EIATTR_FRAME_SIZE
	.align		4
.L_1:
        /*000c*/ 	.byte	0x04, 0x11
        /*000e*/ 	.short	(.L_3 - .L_2)
	.align		4
.L_2:
        /*0010*/ 	.word	index@(_Z17convertFp32ToFp16P6__halfPfi)
        /*0014*/ 	.word	0x00000000


	//----- nvinfo : EIATTR_REGCOUNT
	.align		4
.L_3:
        /*0018*/ 	.byte	0x04, 0x2f
        /*001a*/ 	.short	(.L_5 - .L_4)
	.align		4
.L_4:
        /*001c*/ 	.word	index@(_Z7wmma_v1ILl1024ELl128ELl384EEvPAT1__6__halfPAT0__S0_PAT0__f)
        /*0020*/ 	.word	0x00000020


	//----- nvinfo : EIATTR_FRAME_SIZE
	.align		4
.L_5:
        /*0024*/ 	.byte	0x04, 0x11
        /*0026*/ 	.short	(.L_7 - .L_6)
	.align		4
.L_6:
        /*0028*/ 	.word	index@(_Z7wmma_v1ILl1024ELl128ELl384EEvPAT1__6__halfPAT0__S0_PAT0__f)
        /*002c*/ 	.word	0x00000000


	//----- nvinfo : EIATTR_REGCOUNT
	.align		4
.L_7:
        /*0030*/ 	.byte	0x04, 0x2f
        /*0032*/ 	.short	(.L_9 - .L_8)
	.align		4
.L_8:
        /*0034*/ 	.word	index@(_Z7wmma_v2ILl1024ELl128ELl384ELl16EEvPAT1__6__halfPAT0__S0_PAT0__f)
        /*0038*/ 	.word	0x00000028


	//----- nvinfo : EIATTR_FRAME_SIZE
	.align		4
.L_9:
        /*003c*/ 	.byte	0x04, 0x11
        /*003e*/ 	.short	(.L_11 - .L_10)
	.align		4
.L_10:
        /*0040*/ 	.word	index@($__internal_0_$__cuda_sm20_div_u16)
        /*0044*/ 	.word	0x00000000


	//----- nvinfo : EIATTR_FRAME_SIZE
	.align		4
.L_11:
        /*0048*/ 	.byte	0x04, 0x11
        /*004a*/ 	.short	(.L_13 - .L_12)
	.align		4
.L_12:
        /*004c*/ 	.word	index@(_Z7wmma_v2ILl1024ELl128ELl384ELl16EEvPAT1__6__halfPAT0__S0_PAT0__f)
        /*0050*/ 	.word	0x00000000


	//----- nvinfo : EIATTR_REGCOUNT
	.align		4
.L_13:
        /*0054*/ 	.byte	0x04, 0x2f
        /*0056*/ 	.short	(.L_15 - .L_14)
	.align		4
.L_14:
        /*0058*/ 	.word	index@(_Z15throughput_testIN6nvcuda4wmma9row_majorES2_EvmPv)
        /*005c*/ 	.word	0x0000000e


	//----- nvinfo : EIATTR_FRAME_SIZE
	.align		4
.L_15:
        /*0060*/ 	.byte	0x04, 0x11
        /*0062*/ 	.short	(.L_17 - .L_16)
	.align		4
.L_16:
        /*0064*/ 	.word	index@(_Z15throughput_testIN6nvcuda4wmma9row_majorES2_EvmPv)
        /*0068*/ 	.word	0x00000000


	//----- nvinfo : EIATTR_REGCOUNT
	.align		4
.L_17:
        /*006c*/ 	.byte	0x04, 0x2f
        /*006e*/ 	.short	(.L_19 - .L_18)
	.align		4
.L_18:
        /*0070*/ 	.word	index@(_Z15throughput_testIN6nvcuda4wmma9row_majorENS1_9col_majorEEvmPv)
        /*0074*/ 	.word	0x0000000e


	//----- nvinfo : EIATTR_FRAME_SIZE
	.align		4
.L_19:
        /*0078*/ 	.byte	0x04, 0x11
        /*007a*/ 	.short	(.L_21 - .L_20)
	.align		4
.L_20:
        /*007c*/ 	.word	index@(_Z15throughput_testIN6nvcuda4wmma9row_majorENS1_9col_majorEEvmPv)
        /*0080*/ 	.word	0x00000000


	//----- nvinfo : EIATTR_REGCOUNT
	.align		4
.L_21:
        /*0084*/ 	.byte	0x04, 0x2f
        /*0086*/ 	.short	(.L_23 - .L_22)
	.align		4
.L_22:
        /*0088*/ 	.word	index@(_Z15throughput_testIN6nvcuda4wmma9col_majorENS1_9row_majorEEvmPv)
        /*008c*/ 	.word	0x0000000e


	//----- nvinfo : EIATTR_FRAME_SIZE
	.align		4
.L_23:
        /*0090*/ 	.byte	0x04, 0x11
        /*0092*/ 	.short	(.L_25 - .L_24)
	.align		4
.L_24:
        /*0094*/ 	.word	index@(_Z15throughput_testIN6nvcuda4wmma9col_majorENS1_9row_majorEEvmPv)
        /*0098*/ 	.word	0x00000000


	//----- nvinfo : EIATTR_REGCOUNT
	.align		4
.L_25:
        /*009c*/ 	.byte	0x04, 0x2f
        /*009e*/ 	.short	(.L_27 - .L_26)
	.align		4
.L_26:
        /*00a0*/ 	.word	index@(_Z15throughput_testIN6nvcuda4wmma9col_majorES2_EvmPv)
        /*00a4*/ 	.word	0x0000000e


	//----- nvinfo : EIATTR_FRAME_SIZE
	.align		4
.L_27:
        /*00a8*/ 	.byte	0x04, 0x11
        /*00aa*/ 	.short	(.L_29 - .L_28)
	.align		4
.L_28:
        /*00ac*/ 	.word	index@(_Z15throughput_testIN6nvcuda4wmma9col_majorES2_EvmPv)
        /*00b0*/ 	.word	0x00000000


	//----- nvinfo : EIATTR_MIN_STACK_SIZE
	.align		4
.L_29:
        /*00b4*/ 	.byte	0x04, 0x12
        /*00b6*/ 	.short	(.L_31 - .L_30)
	.align		4
.L_30:
        /*00b8*/ 	.word	index@(_Z15throughput_testIN6nvcuda4wmma9col_majorES2_EvmPv)
        /*00bc*/ 	.word	0x00000000


	//----- nvinfo : EIATTR_MIN_STACK_SIZE
	.align		4
.L_31:
        /*00c0*/ 	.byte	0x04, 0x12
        /*00c2*/ 	.short	(.L_33 - .L_32)
	.align		4
.L_32:
        /*00c4*/ 	.word	index@(_Z15throughput_testIN6nvcuda4wmma9col_majorENS1_9row_majorEEvmPv)
        /*00c8*/ 	.word	0x00000000


	//----- nvinfo : EIATTR_MIN_STACK_SIZE
	.align		4
.L_33:
        /*00cc*/ 	.byte	0x04, 0x12
        /*00ce*/ 	.short	(.L_35 - .L_34)
	.align		4
.L_34:
        /*00d0*/ 	.word	index@(_Z15throughput_testIN6nvcuda4wmma9row_majorENS1_9col_majorEEvmPv)
        /*00d4*/ 	.word	0x00000000


	//----- nvinfo : EIATTR_MIN_STACK_SIZE
	.align		4
.L_35:
        /*00d8*/ 	.byte	0x04, 0x12
        /*00da*/ 	.short	(.L_37 - .L_36)
	.align		4
.L_36:
        /*00dc*/ 	.word	index@(_Z15throughput_testIN6nvcuda4wmma9row_majorES2_EvmPv)
        /*00e0*/ 	.word	0x00000000


	//----- nvinfo : EIATTR_MIN_STACK_SIZE
	.align		4
.L_37:
        /*00e4*/ 	.byte	0x04, 0x12
        /*00e6*/ 	.short	(.L_39 - .L_38)
	.align		4
.L_38:
        /*00e8*/ 	.word	index@(_Z7wmma_v2ILl1024ELl128ELl384ELl16EEvPAT1__6__halfPAT0__S0_PAT0__f)
        /*00ec*/ 	.word	0x00000000


	//----- nvinfo : EIATTR_MIN_STACK_SIZE
	.align		4
.L_39:
        /*00f0*/ 	.byte	0x04, 0x12
        /*00f2*/ 	.short	(.L_41 - .L_40)
	.align		4
.L_40:
        /*00f4*/ 	.word	index@(_Z7wmma_v1ILl1024ELl128ELl384EEvPAT1__6__halfPAT0__S0_PAT0__f)
        /*00f8*/ 	.word	0x00000000


	//----- nvinfo : EIATTR_MIN_STACK_SIZE
	.align		4
.L_41:
        /*00fc*/ 	.byte	0x04, 0x12
        /*00fe*/ 	.short	(.L_43 - .L_42)
	.align		4
.L_42:
        /*0100*/ 	.word	index@(_Z17convertFp32ToFp16P6__halfPfi)
        /*0104*/ 	.word	0x00000000
.L_43:


//--------------------- .nv.compat                --------------------------
	.section	.nv.compat,"",@"SHT_CUDA_COMPAT_INFO"
	.align	4
        /*0000*/ 	.byte	0x02, 0x09, 0x00, 0x00, 0x02, 0x02, 0x01, 0x00, 0x02, 0x05, 0x05, 0x00, 0x03, 0x07, 0x01, 0x01
        /*0010*/ 	.byte	0x02, 0x03, 0x00, 0x00, 0x02, 0x06, 0x01, 0x00, 0x04, 0x0b, 0x08, 0x00, 0x01, 0x00, 0x00, 0x00
        /*0020*/ 	.byte	0x00, 0x00, 0x00, 0x00


//--------------------- .nv.info._Z15throughput_testIN6nvcuda4wmma9col_majorES2_EvmPv --------------------------
	.section	.nv.info._Z15throughput_testIN6nvcuda4wmma9col_majorES2_EvmPv,"",@"SHT_CUDA_INFO"
	.sectionflags	@""
	.align	4


	//----- nvinfo : EIATTR_CUDA_API_VERSION
	.align		4
        /*0000*/ 	.byte	0x04, 0x37
        /*0002*/ 	.short	(.L_45 - .L_44)
.L_44:
        /*0004*/ 	.word	0x00000082


	//----- nvinfo : EIATTR_KPARAM_INFO
	.align		4
.L_45:
        /*0008*/ 	.byte	0x04, 0x17
        /*000a*/ 	.short	(.L_47 - .L_46)
.L_46:
        /*000c*/ 	.word	0x00000000
        /*0010*/ 	.short	0x0001
        /*0012*/ 	.short	0x0008
        /*0014*/ 	.byte	0x00, 0xf5, 0x21, 0x00


	//----- nvinfo : EIATTR_KPARAM_INFO
	.align		4
.L_47:
        /*0018*/ 	.byte	0x04, 0x17
        /*001a*/ 	.short	(.L_49 - .L_48)
.L_48:
        /*001c*/ 	.word	0x00000000
        /*0020*/ 	.short	0x0000
        /*0022*/ 	.short	0x0000
        /*0024*/ 	.byte	0x00, 0xf0, 0x21, 0x00


	//----- nvinfo : EIATTR_SPARSE_MMA_MASK
	.align		4
.L_49:
        /*0028*/ 	.byte	0x03, 0x50
        /*002a*/ 	.short	0x0000


	//----- nvinfo : EIATTR_WMMA_USED
	.align		4
        /*002c*/ 	.byte	0x01, 0x2b
	.zero		2


	//----- nvinfo : EIATTR_MAXREG_COUNT
	.align		4
        /*0030*/ 	.byte	0x03, 0x1b
        /*0032*/ 	.short	0x00ff


	//----- nvinfo : EIATTR_MERCURY_ISA_VERSION
	.align		4
        /*0034*/ 	.byte	0x03, 0x5f
        /*0036*/ 	.short	0x0101


	//----- nvinfo : EIATTR_VRC_CTA_INIT_COUNT
	.align		4
        /*0038*/ 	.byte	0x02, 0x4a
	.zero		1
	.zero		1


	//----- nvinfo : EIATTR_EXIT_INSTR_OFFSETS
	.align		4
        /*003c*/ 	.byte	0x04, 0x1c
        /*003e*/ 	.short	(.L_51 - .L_50)


	//   ....[0]....
.L_50:
        /*0040*/ 	.word	0x00000640


	//----- nvinfo : EIATTR_CBANK_PARAM_SIZE
	.align		4
.L_51:
        /*0044*/ 	.byte	0x03, 0x19
        /*0046*/ 	.short	0x0010


	//----- nvinfo : EIATTR_PARAM_CBANK
	.align		4
        /*0048*/ 	.byte	0x04, 0x0a
        /*004a*/ 	.short	(.L_53 - .L_52)
	.align		4
.L_52:
        /*004c*/ 	.word	index@(.nv.constant0._Z15throughput_testIN6nvcuda4wmma9col_majorES2_EvmPv)
        /*0050*/ 	.short	0x0380
        /*0052*/ 	.short	0x0010


	//----- nvinfo : EIATTR_SW_WAR
	.align		4
.L_53:
        /*0054*/ 	.byte	0x04, 0x36
        /*0056*/ 	.short	(.L_55 - .L_54)
.L_54:
        /*0058*/ 	.word	0x00000008
.L_55:


//--------------------- .nv.info._Z15throughput_testIN6nvcuda4wmma9col_majorENS1_9row_majorEEvmPv --------------------------
	.section	.nv.info._Z15throughput_testIN6nvcuda4wmma9col_majorENS1_9row_majorEEvmPv,"",@"SHT_CUDA_INFO"
	.sectionflags	@""
	.align	4


	//----- nvinfo : EIATTR_CUDA_API_VERSION
	.align		4
        /*0000*/ 	.byte	0x04, 0x37
        /*0002*/ 	.short	(.L_57 - .L_56)
.L_56:
        /*0004*/ 	.word	0x00000082


	//----- nvinfo : EIATTR_KPARAM_INFO
	.align		4
.L_57:
        /*0008*/ 	.byte	0x04, 0x17
        /*000a*/ 	.short	(.L_59 - .L_58)
.L_58:
        /*000c*/ 	.word	0x00000000
        /*0010*/ 	.short	0x0001
        /*0012*/ 	.short	0x0008
        /*0014*/ 	.byte	0x00, 0xf5, 0x21, 0x00


	//----- nvinfo : EIATTR_KPARAM_INFO
	.align		4
.L_59:
        /*0018*/ 	.byte	0x04, 0x17
        /*001a*/ 	.short	(.L_61 - .L_60)
.L_60:
        /*001c*/ 	.word	0x00000000
        /*0020*/ 	.short	0x0000
        /*0022*/ 	.short	0x0000
        /*0024*/ 	.byte	0x00, 0xf0, 0x21, 0x00


	//----- nvinfo : EIATTR_SPARSE_MMA_MASK
	.align		4
.L_61:
        /*0028*/ 	.byte	0x03, 0x50
        /*002a*/ 	.short	0x0000


	//----- nvinfo : EIATTR_WMMA_USED
	.align		4
        /*002c*/ 	.byte	0x01, 0x2b
	.zero		2


	//----- nvinfo : EIATTR_MAXREG_COUNT
	.align		4
        /*0030*/ 	.byte	0x03, 0x1b
        /*0032*/ 	.short	0x00ff


	//----- nvinfo : EIATTR_MERCURY_ISA_VERSION
	.align		4
        /*0034*/ 	.byte	0x03, 0x5f
        /*0036*/ 	.short	0x0101


	//----- nvinfo : EIATTR_VRC_CTA_INIT_COUNT
	.align		4
        /*0038*/ 	.byte	0x02, 0x4a
	.zero		1
	.zero		1


	//----- nvinfo : EIATTR_EXIT_INSTR_OFFSETS
	.align		4
        /*003c*/ 	.byte	0x04, 0x1c
        /*003e*/ 	.short	(.L_63 - .L_62)


	//   ....[0]....
.L_62:
        /*0040*/ 	.word	0x00000640


	//----- nvinfo : EIATTR_CBANK_PARAM_SIZE
	.align		4
.L_63:
        /*0044*/ 	.byte	0x03, 0x19
        /*0046*/ 	.short	0x0010


	//----- nvinfo : EIATTR_PARAM_CBANK
	.align		4
        /*0048*/ 	.byte	0x04, 0x0a
        /*004a*/ 	.short	(.L_65 - .L_64)
	.align		4
.L_64:
        /*004c*/ 	.word	index@(.nv.constant0._Z15throughput_testIN6nvcuda4wmma9col_majorENS1_9row_majorEEvmPv)
        /*0050*/ 	.short	0x0380
        /*0052*/ 	.short	0x0010


	//----- nvinfo : EIATTR_SW_WAR
	.align		4
.L_65:
        /*0054*/ 	.byte	0x04, 0x36
        /*0056*/ 	.short	(.L_67 - .L_66)
.L_66:
        /*0058*/ 	.word	0x00000008
.L_67:


//--------------------- .nv.info._Z15throughput_testIN6nvcuda4wmma9row_majorENS1_9col_majorEEvmPv --------------------------
	.section	.nv.info._Z15throughput_testIN6nvcuda4wmma9row_majorENS1_9col_majorEEvmPv,"",@"SHT_CUDA_INFO"
	.sectionflags	@""
	.align	4


	//----- nvinfo : EIATTR_CUDA_API_VERSION
	.align		4
        /*0000*/ 	.byte	0x04, 0x37
        /*0002*/ 	.short	(.L_69 - .L_68)
.L_68:
        /*0004*/ 	.word	0x00000082


	//----- nvinfo : EIATTR_KPARAM_INFO
	.align		4
.L_69:
        /*0008*/ 	.byte	0x04, 0x17
        /*000a*/ 	.short	(.L_71 - .L_70)
.L_70:
        /*000c*/ 	.word	0x00000000
        /*0010*/ 	.short	0x0001
        /*0012*/ 	.short	0x0008
        /*0014*/ 	.byte	0x00, 0xf5, 0x21, 0x00


	//----- nvinfo : EIATTR_KPARAM_INFO
	.align		4
.L_71:
        /*0018*/ 	.byte	0x04, 0x17
        /*001a*/ 	.short	(.L_73 - .L_72)
.L_72:
        /*001c*/ 	.word	0x00000000
        /*0020*/ 	.short	0x0000
        /*0022*/ 	.short	0x0000
        /*0024*/ 	.byte	0x00, 0xf0, 0x21, 0x00


	//----- nvinfo : EIATTR_SPARSE_MMA_MASK
	.align		4
.L_73:
        /*0028*/ 	.byte	0x03, 0x50
        /*002a*/ 	.short	0x0000


	//----- nvinfo : EIATTR_WMMA_USED
	.align		4
        /*002c*/ 	.byte	0x01, 0x2b
	.zero		2


	//----- nvinfo : EIATTR_MAXREG_COUNT
	.align		4
        /*0030*/ 	.byte	0x03, 0x1b
        /*0032*/ 	.short	0x00ff


	//----- nvinfo : EIATTR_MERCURY_ISA_VERSION
	.align		4
        /*0034*/ 	.byte	0x03, 0x5f
        /*0036*/ 	.short	0x0101


	//----- nvinfo : EIATTR_VRC_CTA_INIT_COUNT
	.align		4
        /*0038*/ 	.byte	0x02, 0x4a
	.zero		1
	.zero		1


	//----- nvinfo : EIATTR_EXIT_INSTR_OFFSETS
	.align		4
        /*003c*/ 	.byte	0x04, 0x1c
        /*003e*/ 	.short	(.L_75 - .L_74)


	//   ....[0]....
.L_74:
        /*0040*/ 	.word	0x00000640


	//----- nvinfo : EIATTR_CBANK_PARAM_SIZE
	.align		4
.L_75:
        /*0044*/ 	.byte	0x03, 0x19
        /*0046*/ 	.short	0x0010


	//----- nvinfo : EIATTR_PARAM_CBANK
	.align		4
        /*0048*/ 	.byte	0x04, 0x0a
        /*004a*/ 	.short	(.L_77 - .L_76)
	.align		4
.L_76:
        /*004c*/ 	.word	index@(.nv.constant0._Z15throughput_testIN6nvcuda4wmma9row_majorENS1_9col_majorEEvmPv)
        /*0050*/ 	.short	0x0380
        /*0052*/ 	.short	0x0010


	//----- nvinfo : EIATTR_SW_WAR
	.align		4
.L_77:
        /*0054*/ 	.byte	0x04, 0x36
        /*0056*/ 	.short	(.L_79 - .L_78)
.L_78:
        /*0058*/ 	.word	0x00000008
.L_79:


//--------------------- .nv.info._Z15throughput_testIN6nvcuda4wmma9row_majorES2_EvmPv --------------------------
	.section	.nv.info._Z15throughput_testIN6nvcuda4wmma9row_majorES2_EvmPv,"",@"SHT_CUDA_INFO"
	.sectionflags	@""
	.align	4


	//----- nvinfo : EIATTR_CUDA_API_VERSION
	.align		4
        /*0000*/ 	.byte	0x04, 0x37
        /*0002*/ 	.short	(.L_81 - .L_80)
.L_80:
        /*0004*/ 	.word	0x00000082


	//----- nvinfo : EIATTR_KPARAM_INFO
	.align		4
.L_81:
        /*0008*/ 	.byte	0x04, 0x17
        /*000a*/ 	.short	(.L_83 - .L_82)
.L_82:
        /*000c*/ 	.word	0x00000000
        /*0010*/ 	.short	0x0001
        /*0012*/ 	.short	0x0008
        /*0014*/ 	.byte	0x00, 0xf5, 0x21, 0x00


	//----- nvinfo : EIATTR_KPARAM_INFO
	.align		4
.L_83:
        /*0018*/ 	.byte	0x04, 0x17
        /*001a*/ 	.short	(.L_85 - .L_84)
.L_84:
        /*001c*/ 	.word	0x00000000
        /*0020*/ 	.short	0x0000
        /*0022*/ 	.short	0x0000
        /*0024*/ 	.byte	0x00, 0xf0, 0x21, 0x00


	//----- nvinfo : EIATTR_SPARSE_MMA_MASK
	.align		4
.L_85:
        /*0028*/ 	.byte	0x03, 0x50
        /*002a*/ 	.short	0x0000


	//----- nvinfo : EIATTR_WMMA_USED
	.align		4
        /*002c*/ 	.byte	0x01, 0x2b
	.zero		2


	//----- nvinfo : EIATTR_MAXREG_COUNT
	.align		4
        /*0030*/ 	.byte	0x03, 0x1b
        /*0032*/ 	.short	0x00ff


	//----- nvinfo : EIATTR_MERCURY_ISA_VERSION
	.align		4
        /*0034*/ 	.byte	0x03, 0x5f
        /*0036*/ 	.short	0x0101


	//----- nvinfo : EIATTR_VRC_CTA_INIT_COUNT
	.align		4
        /*0038*/ 	.byte	0x02, 0x4a
	.zero		1
	.zero		1


	//----- nvinfo : EIATTR_EXIT_INSTR_OFFSETS
	.align		4
        /*003c*/ 	.byte	0x04, 0x1c
        /*003e*/ 	.short	(.L_87 - .L_86)


	//   ....[0]....
.L_86:
        /*0040*/ 	.word	0x00000640


	//----- nvinfo : EIATTR_CBANK_PARAM_SIZE
	.align		4
.L_87:
        /*0044*/ 	.byte	0x03, 0x19
        /*0046*/ 	.short	0x0010


	//----- nvinfo : EIATTR_PARAM_CBANK
	.align		4
        /*0048*/ 	.byte	0x04, 0x0a
        /*004a*/ 	.short	(.L_89 - .L_88)
	.align		4
.L_88:
        /*004c*/ 	.word	index@(.nv.constant0._Z15throughput_testIN6nvcuda4wmma9row_majorES2_EvmPv)
        /*0050*/ 	.short	0x0380
        /*0052*/ 	.short	0x0010


	//----- nvinfo : EIATTR_SW_WAR
	.align		4
.L_89:
        /*0054*/ 	.byte	0x04, 0x36
        /*0056*/ 	.short	(.L_91 - .L_90)
.L_90:
        /*0058*/ 	.word	0x00000008
.L_91:


//--------------------- .nv.info._Z7wmma_v2ILl1024ELl128ELl384ELl16EEvPAT1__6__halfPAT0__S0_PAT0__f --------------------------
	.section	.nv.info._Z7wmma_v2ILl1024ELl128ELl384ELl16EEvPAT1__6__halfPAT0__S0_PAT0__f,"",@"SHT_CUDA_INFO"
	.sectionflags	@""
	.align	4


	//----- nvinfo : EIATTR_CUDA_API_VERSION
	.align		4
        /*0000*/ 	.byte	0x04, 0x37
        /*0002*/ 	.short	(.L_93 - .L_92)
.L_92:
        /*0004*/ 	.word	0x00000082


	//----- nvinfo : EIATTR_KPARAM_INFO
	.align		4
.L_93:
        /*0008*/ 	.byte	0x04, 0x17
        /*000a*/ 	.short	(.L_95 - .L_94)
.L_94:
        /*000c*/ 	.word	0x00000000
        /*0010*/ 	.short	0x0002
        /*0012*/ 	.short	0x0010
        /*0014*/ 	.byte	0x00, 0xf5, 0x21, 0x00


	//----- nvinfo : EIATTR_KPARAM_INFO
	.align		4
.L_95:
        /*0018*/ 	.byte	0x04, 0x17
        /*001a*/ 	.short	(.L_97 - .L_96)
.L_96:
        /*001c*/ 	.word	0x00000000
        /*0020*/ 	.short	0x0001
        /*0022*/ 	.short	0x0008
        /*0024*/ 	.byte	0x00, 0xf5, 0x21, 0x00


	//----- nvinfo : EIATTR_KPARAM_INFO
	.align		4
.L_97:
        /*0028*/ 	.byte	0x04, 0x17
        /*002a*/ 	.short	(.L_99 - .L_98)
.L_98:
        /*002c*/ 	.word	0x00000000
        /*0030*/ 	.short	0x0000
        /*0032*/ 	.short	0x0000
        /*0034*/ 	.byte	0x00, 0xf5, 0x21, 0x00


	//----- nvinfo : EIATTR_SPARSE_MMA_MASK
	.align		4
.L_99:
        /*0038*/ 	.byte	0x03, 0x50
        /*003a*/ 	.short	0x0000


	//----- nvinfo : EIATTR_WMMA_USED
	.align		4
        /*003c*/ 	.byte	0x01, 0x2b
	.zero		2


	//----- nvinfo : EIATTR_MAXREG_COUNT
	.align		4
        /*0040*/ 	.byte	0x03, 0x1b
        /*0042*/ 	.short	0x00ff


	//----- nvinfo : EIATTR_NUM_BARRIERS
	.align		4
        /*0044*/ 	.byte	0x02, 0x4c
        /*0046*/ 	.byte	0x01
	.zero		1


	//----- nvinfo : EIATTR_MERCURY_ISA_VERSION
	.align		4
        /*0048*/ 	.byte	0x03, 0x5f
        /*004a*/ 	.short	0x0101


	//----- nvinfo : EIATTR_VRC_CTA_INIT_COUNT
	.align		4
        /*004c*/ 	.byte	0x02, 0x4a
	.zero		1
	.zero		1


	//----- nvinfo : EIATTR_EXIT_INSTR_OFFSETS
	.align		4
        /*0050*/ 	.byte	0x04, 0x1c
        /*0052*/ 	.short	(.L_101 - .L_100)


	//   ....[0]....
.L_100:
        /*0054*/ 	.word	0x000021c0


	//----- nvinfo : EIATTR_CRS_STACK_SIZE
	.align		4
.L_101:
        /*0058*/ 	.byte	0x04, 0x1e
        /*005a*/ 	.short	(.L_103 - .L_102)
.L_102:
        /*005c*/ 	.word	0x00000000


	//----- nvinfo : EIATTR_CBANK_PARAM_SIZE
	.align		4
.L_103:
        /*0060*/ 	.byte	0x03, 0x19
        /*0062*/ 	.short	0x0018


	//----- nvinfo : EIATTR_PARAM_CBANK
	.align		4
        /*0064*/ 	.byte	0x04, 0x0a
        /*0066*/ 	.short	(.L_105 - .L_104)
	.align		4
.L_104:
        /*0068*/ 	.word	index@(.nv.constant0._Z7wmma_v2ILl1024ELl128ELl384ELl16EEvPAT1__6__halfPAT0__S0_PAT0__f)
        /*006c*/ 	.short	0x0380
        /*006e*/ 	.short	0x0018


	//----- nvinfo : EIATTR_SW_WAR
	.align		4
.L_105:
        /*0070*/ 	.byte	0x04, 0x36
        /*0072*/ 	.short	(.L_107 - .L_106)
.L_106:
        /*0074*/ 	.word	0x00000008
.L_107:


//--------------------- .nv.info._Z7wmma_v1ILl1024ELl128ELl384EEvPAT1__6__halfPAT0__S0_PAT0__f --------------------------
	.section	.nv.info._Z7wmma_v1ILl1024ELl128ELl384EEvPAT1__6__halfPAT0__S0_PAT0__f,"",@"SHT_CUDA_INFO"
	.sectionflags	@""
	.align	4


	//----- nvinfo : EIATTR_CUDA_API_VERSION
	.align		4
        /*0000*/ 	.byte	0x04, 0x37
        /*0002*/ 	.short	(.L_109 - .L_108)
.L_108:
        /*0004*/ 	.word	0x00000082


	//----- nvinfo : EIATTR_KPARAM_INFO
	.align		4
.L_109:
        /*0008*/ 	.byte	0x04, 0x17
        /*000a*/ 	.short	(.L_111 - .L_110)
.L_110:
        /*000c*/ 	.word	0x00000000
        /*0010*/ 	.short	0x0002
        /*0012*/ 	.short	0x0010
        /*0014*/ 	.byte	0x00, 0xf5, 0x21, 0x00


	//----- nvinfo : EIATTR_KPARAM_INFO
	.align		4
.L_111:
        /*0018*/ 	.byte	0x04, 0x17
        /*001a*/ 	.short	(.L_113 - .L_112)
.L_112:
        /*001c*/ 	.word	0x00000000
        /*0020*/ 	.short	0x0001
        /*0022*/ 	.short	0x0008
        /*0024*/ 	.byte	0x00, 0xf5, 0x21, 0x00


	//----- nvinfo : EIATTR_KPARAM_INFO
	.align		4
.L_113:
        /*0028*/ 	.byte	0x04, 0x17
        /*002a*/ 	.short	(.L_115 - .L_114)
.L_114:
        /*002c*/ 	.word	0x00000000
        /*0030*/ 	.short	0x0000
        /*0032*/ 	.short	0x0000
        /*0034*/ 	.byte	0x00, 0xf5, 0x21, 0x00


	//----- nvinfo : EIATTR_SPARSE_MMA_MASK
	.align		4
.L_115:
        /*0038*/ 	.byte	0x03, 0x50
        /*003a*/ 	.short	0x0000


	//----- nvinfo : EIATTR_WMMA_USED
	.align		4
        /*003c*/ 	.byte	0x01, 0x2b
	.zero		2


	//----- nvinfo : EIATTR_MAXREG_COUNT
	.align		4
        /*0040*/ 	.byte	0x03, 0x1b
        /*0042*/ 	.short	0x00ff


	//----- nvinfo : EIATTR_NUM_BARRIERS
	.align		4
        /*0044*/ 	.byte	0x02, 0x4c
        /*0046*/ 	.byte	0x01
	.zero		1


	//----- nvinfo : EIATTR_MERCURY_ISA_VERSION
	.align		4
        /*0048*/ 	.byte	0x03, 0x5f
        /*004a*/ 	.short	0x0101


	//----- nvinfo : EIATTR_VRC_CTA_INIT_COUNT
	.align		4
        /*004c*/ 	.byte	0x02, 0x4a
	.zero		1
	.zero		1


	//----- nvinfo : EIATTR_EXIT_INSTR_OFFSETS
	.align		4
        /*0050*/ 	.byte	0x04, 0x1c
        /*0052*/ 	.short	(.L_117 - .L_116)


	//   ....[0]....
.L_116:
        /*0054*/ 	.word	0x000017b0


	//----- nvinfo : EIATTR_CRS_STACK_SIZE
	.align		4
.L_117:
        /*0058*/ 	.byte	0x04, 0x1e
        /*005a*/ 	.short	(.L_119 - .L_118)
.L_118:
        /*005c*/ 	.word	0x00000000


	//----- nvinfo : EIATTR_CBANK_PARAM_SIZE
	.align		4
.L_119:
        /*0060*/ 	.byte	0x03, 0x19
        /*0062*/ 	.short	0x0018


	//----- nvinfo : EIATTR_PARAM_CBANK
	.align		4
        /*0064*/ 	.byte	0x04, 0x0a
        /*0066*/ 	.short	(.L_121 - .L_120)
	.align		4
.L_120:
        /*0068*/ 	.word	index@(.nv.constant0._Z7wmma_v1ILl1024ELl128ELl384EEvPAT1__6__halfPAT0__S0_PAT0__f)
        /*006c*/ 	.short	0x0380
        /*006e*/ 	.short	0x0018


	//----- nvinfo : EIATTR_SW_WAR
	.align		4
.L_121:
        /*0070*/ 	.byte	0x04, 0x36
        /*0072*/ 	.short	(.L_123 - .L_122)
.L_122:
        /*0074*/ 	.word	0x00000008
.L_123:


//--------------------- .nv.info._Z17convertFp32ToFp16P6__halfPfi --------------------------
	.section	.nv.info._Z17convertFp32ToFp16P6__halfPfi,"",@"SHT_CUDA_INFO"
	.sectionflags	@""
	.align	4


	//----- nvinfo : EIATTR_CUDA_API_VERSION
	.align		4
        /*0000*/ 	.byte	0x04, 0x37
        /*0002*/ 	.short	(.L_125 - .L_124)
.L_124:
        /*0004*/ 	.word	0x00000082


	//----- nvinfo : EIATTR_KPARAM_INFO
	.align		4
.L_125:
        /*0008*/ 	.byte	0x04, 0x17
        /*000a*/ 	.short	(.L_127 - .L_126)
.L_126:
        /*000c*/ 	.word	0x00000000
        /*0010*/ 	.short	0x0002
        /*0012*/ 	.short	0x0010
        /*0014*/ 	.byte	0x00, 0xf0, 0x11, 0x00


	//----- nvinfo : EIATTR_KPARAM_INFO
	.align		4
.L_127:
        /*0018*/ 	.byte	0x04, 0x17
        /*001a*/ 	.short	(.L_129 - .L_128)
.L_128:
        /*001c*/ 	.word	0x00000000
        /*0020*/ 	.short	0x0001
        /*0022*/ 	.short	0x0008
        /*0024*/ 	.byte	0x00, 0xf5, 0x21, 0x00


	//----- nvinfo : EIATTR_KPARAM_INFO
	.align		4
.L_129:
        /*0028*/ 	.byte	0x04, 0x17
        /*002a*/ 	.short	(.L_131 - .L_130)
.L_130:
        /*002c*/ 	.word	0x00000000
        /*0030*/ 	.short	0x0000
        /*0032*/ 	.short	0x0000
        /*0034*/ 	.byte	0x00, 0xf5, 0x21, 0x00


	//----- nvinfo : EIATTR_SPARSE_MMA_MASK
	.align		4
.L_131:
        /*0038*/ 	.byte	0x03, 0x50
        /*003a*/ 	.short	0x0000


	//----- nvinfo : EIATTR_MAXREG_COUNT
	.align		4
        /*003c*/ 	.byte	0x03, 0x1b
        /*003e*/ 	.short	0x00ff


	//----- nvinfo : EIATTR_MERCURY_ISA_VERSION
	.align		4
        /*0040*/ 	.byte	0x03, 0x5f
        /*0042*/ 	.short	0x0101


	//----- nvinfo : EIATTR_VRC_CTA_INIT_COUNT
	.align		4
        /*0044*/ 	.byte	0x02, 0x4a
	.zero		1
	.zero		1


	//----- nvinfo : EIATTR_EXIT_INSTR_OFFSETS
	.align		4
        /*0048*/ 	.byte	0x04, 0x1c
        /*004a*/ 	.short	(.L_133 - .L_132)


	//   ....[0]....
.L_132:
        /*004c*/ 	.word	0x00000070


	//   ....[1]....
        /*0050*/ 	.word	0x00000100


	//----- nvinfo : EIATTR_CBANK_PARAM_SIZE
	.align		4
.L_133:
        /*0054*/ 	.byte	0x03, 0x19
        /*0056*/ 	.short	0x0014


	//----- nvinfo : EIATTR_PARAM_CBANK
	.align		4
        /*0058*/ 	.byte	0x04, 0x0a
        /*005a*/ 	.short	(.L_135 - .L_134)
	.align		4
.L_134:
        /*005c*/ 	.word	index@(.nv.constant0._Z17convertFp32ToFp16P6__halfPfi)
        /*0060*/ 	.short	0x0380
        /*0062*/ 	.short	0x0014


	//----- nvinfo : EIATTR_SW_WAR
	.align		4
.L_135:
        /*0064*/ 	.byte	0x04, 0x36
        /*0066*/ 	.short	(.L_137 - .L_136)
.L_136:
        /*0068*/ 	.word	0x00000008
.L_137:


//--------------------- .nv.callgraph             --------------------------
	.section	.nv.callgraph,"",@"SHT_CUDA_CALLGRAPH"
	.align	4
	.sectionentsize	8
	.align		4
        /*0000*/ 	.word	0x00000000
	.align		4
        /*0004*/ 	.word	0xffffffff
	.align		4
        /*0008*/ 	.word	0x00000000
	.align		4
        /*000c*/ 	.word	0xfffffffe
	.align		4
        /*0010*/ 	.word	0x00000000
	.align		4
        /*0014*/ 	.word	0xfffffffd
	.align		4
        /*0018*/ 	.word	0x00000000
	.align		4
        /*001c*/ 	.word	0xfffffffc


//--------------------- .text._Z15throughput_testIN6nvcuda4wmma9col_majorES2_EvmPv --------------------------
	.section	.text._Z15throughput_testIN6nvcuda4wmma9col_majorES2_EvmPv,"ax",@progbits
	.align	128
        .global         _Z15throughput_testIN6nvcuda4wmma9col_majorES2_EvmPv
        .type           _Z15throughput_testIN6nvcuda4wmma9col_majorES2_EvmPv,@function
        .size           _Z15throughput_testIN6nvcuda4wmma9col_majorES2_EvmPv,(.L_x_54 - _Z15throughput_testIN6nvcuda4wmma9col_majorES2_EvmPv)
        .other          _Z15throughput_testIN6nvcuda4wmma9col_majorES2_EvmPv,@"STO_CUDA_ENTRY STV_DEFAULT"
_Z15throughput_testIN6nvcuda4wmma9col_majorES2_EvmPv:
.text._Z15throughput_testIN6nvcuda4wmma9col_majorES2_EvmPv:
[----:B------:R-:W-:Y:S01]  /*0000*/  LDC R1, c[0x0][0x37c] ;  /* 0x0000df00ff017b82 */ /* 0x000fe20000000800 */
[----:B------:R-:W0:Y:S01]  /*0010*/  LDCU.64 UR6, c[0x0][0x380] ;  /* 0x00007000ff0677ac */ /* 0x000e220008000a00 */
[----:B------:R-:W-:Y:S01]  /*0020*/  IMAD.MOV.U32 R7, RZ, RZ, RZ ;  /* 0x000000ffff077224 */ /* 0x000fe200078e00ff */
[----:B------:R-:W-:Y:S01]  /*0030*/  CS2R R10, SRZ ;  /* 0x00000000000a7805 */ /* 0x000fe2000001ff00 */
[----:B------:R-:W-:Y:S01]  /*0040*/  IMAD.MOV.U32 R9, RZ, RZ, RZ ;  /* 0x000000ffff097224 */ /* 0x000fe200078e00ff */
[----:B------:R-:W1:Y:S01]  /*0050*/  LDCU.64 UR8, c[0x0][0x358] ;  /* 0x00006b00ff0877ac */ /* 0x000e620008000a00 */
[----:B0-----:R-:W-:-:S04]  /*0060*/  UISETP.NE.U32.AND UP0, UPT, UR6, URZ, UPT ;  /* 0x000000ff0600728c */ /* 0x001fc8000bf05070 */
[----:B------:R-:W-:-:S09]  /*0070*/  UISETP.NE.AND.EX UP0, UPT, UR7, URZ, UPT, UP0 ;  /* 0x000000ff0700728c */ /* 0x000fd2000bf05300 */
[----:B-1----:R-:W-:Y:S05]  /*0080*/  BRA.U !UP0, `(.L_x_0) ;  /* 0x00000005083c7547 */ /* 0x002fea000b800000 */
[----:B------:R-:W-:Y:S02]  /*0090*/  UISETP.GE.U32.AND UP0, UPT, UR6, 0x4, UPT ;  /* 0x000000040600788c */ /* 0x000fe4000bf06070 */
[----:B------:R-:W-:Y:S02]  /*00a0*/  ULOP3.LUT UR10, UR6, 0x3, URZ, 0xc0, !UPT ;  /* 0x00000003060a7892 */ /* 0x000fe4000f8ec0ff */
[----:B------:R-:W-:Y:S01]  /*00b0*/  UISETP.GE.U32.AND.EX UP0, UPT, UR7, URZ, UPT, UP0 ;  /* 0x000000ff0700728c */ /* 0x000fe2000bf06100 */
[----:B------:R-:W-:-:S08]  /*00c0*/  UMOV UR4, URZ ;  /* 0x000000ff00047c82 */ /* 0x000fd00008000000 */
[----:B------:R-:W-:Y:S05]  /*00d0*/  BRA.U !UP0, `(.L_x_1) ;  /* 0x0000000108e47547 */ /* 0x000fea000b800000 */
[----:B------:R-:W-:Y:S01]  /*00e0*/  ULOP3.LUT UR5, UR6, 0xfffffffc, URZ, 0xc0, !UPT ;  /* 0xfffffffc06057892 */ /* 0x000fe2000f8ec0ff */
[----:B------:R-:W0:Y:S03]  /*00f0*/  LDCU UR6, c[0x0][0x384] ;  /* 0x00007080ff0677ac */ /* 0x000e260008000800 */
[----:B------:R-:W-:-:S04]  /*0100*/  UISETP.GT.U32.AND UP0, UPT, UR5, URZ, UPT ;  /* 0x000000ff0500728c */ /* 0x000fc8000bf04070 */
[----:B------:R-:W-:-:S09]  /*0110*/  UISETP.GT.AND.EX UP0, UPT, UR7, URZ, UPT, UP0 ;  /* 0x000000ff0700728c */ /* 0x000fd2000bf04300 */
[----:B------:R-:W-:Y:S05]  /*0120*/  BRA.U !UP0, `(.L_x_2) ;  /* 0x0000000108987547 */ /* 0x000fea000b800000 */
[----:B------:R-:W-:Y:S02]  /*0130*/  UISETP.GT.U32.AND UP1, UPT, UR5, 0xc, UPT ;  /* 0x0000000c0500788c */ /* 0x000fe4000bf24070 */
[----:B------:R-:W-:Y:S02]  /*0140*/  UPLOP3.LUT UP0, UPT, UPT, UPT, UPT, 0x80, 0x8 ;  /* 0x000000000008789c */ /* 0x000fe40003f0f070 */
[----:B0-----:R-:W-:-:S09]  /*0150*/  UISETP.GT.AND.EX UP1, UPT, UR6, URZ, UPT, UP1 ;  /* 0x000000ff0600728c */ /* 0x001fd2000bf24310 */
[----:B------:R-:W-:Y:S05]  /*0160*/  BRA.U !UP1, `(.L_x_3) ;  /* 0x00000001093c7547 */ /* 0x000fea000b800000 */
[----:B------:R-:W-:Y:S01]  /*0170*/  MOV R2, 0x3c003c00 ;  /* 0x3c003c0000027802 */ /* 0x000fe20000000f00 */
[----:B------:R-:W-:Y:S01]  /*0180*/  IMAD.MOV.U32 R3, RZ, RZ, 0x3c003c00 ;  /* 0x3c003c00ff037424 */ /* 0x000fe200078e00ff */
[----:B------:R-:W-:Y:S01]  /*0190*/  MOV R4, 0x3c003c00 ;  /* 0x3c003c0000047802 */ /* 0x000fe20000000f00 */
[----:B------:R-:W-:Y:S01]  /*01a0*/  IMAD.MOV.U32 R5, RZ, RZ, 0x3c003c00 ;  /* 0x3c003c00ff057424 */ /* 0x000fe200078e00ff */
[----:B------:R-:W-:Y:S01]  /*01b0*/  MOV R6, 0x3c003c00 ;  /* 0x3c003c0000067802 */ /* 0x000fe20000000f00 */
[----:B------:R-:W-:Y:S01]  /*01c0*/  IMAD.MOV.U32 R7, RZ, RZ, 0x3c003c00 ;  /* 0x3c003c00ff077424 */ /* 0x000fe200078e00ff */
[----:B------:R-:W-:-:S11]  /*01d0*/  UPLOP3.LUT UP0, UPT, UPT, UPT, UPT, 0x40, 0x4 ;  /* 0x000000000004789c */ /* 0x000fd60003f0e870 */
.L_x_4:
[----:B------:R-:W-:Y:S01]  /*01e0*/  UIADD3 UR5, UP1, UPT, UR5, -0x10, URZ ;  /* 0xfffffff005057890 */ /* 0x000fe2000ff3e0ff */
[----:B------:R-:W-:Y:S03]  /*01f0*/  HMMA.16816.F16 R10, R4, R2, RZ ;  /* 0x00000002040a723c */ /* 0x000fe600000008ff */
[----:B------:R-:W-:Y:S02]  /*0200*/  UIADD3.X UR6, UPT, UPT, UR6, -0x1, URZ, UP1, !UPT ;  /* 0xffffffff06067890 */ /* 0x000fe40008ffe4ff */
[----:B------:R-:W-:-:S04]  /*0210*/  UISETP.GT.U32.AND UP1, UPT, UR5, 0xc, UPT ;  /* 0x0000000c0500788c */ /* 0x000fc8000bf24070 */
[----:B------:R-:W-:-:S09]  /*0220*/  UISETP.GT.AND.EX UP1, UPT, UR6, URZ, UPT, UP1 ;  /* 0x000000ff0600728c */ /* 0x000fd2000bf24310 */
[----:B------:R-:W-:Y:S05]  /*0230*/  BRA.U UP1, `(.L_x_4) ;  /* 0xfffffffd01e87547 */ /* 0x000fea000b83ffff */
[----:B------:R-:W-:Y:S01]  /*0240*/  MOV R9, R10 ;  /* 0x0000000a00097202 */ /* 0x000fe20000000f00 */
[----:B------:R-:W-:-:S07]  /*0250*/  IMAD.MOV.U32 R7, RZ, RZ, R11 ;  /* 0x000000ffff077224 */ /* 0x000fce00078e000b */
.L_x_3:
[----:B------:R-:W-:-:S04]  /*0260*/  UISETP.GT.U32.AND UP1, UPT, UR5, 0x4, UPT ;  /* 0x000000040500788c */ /* 0x000fc8000bf24070 */
[----:B------:R-:W-:-:S09]  /*0270*/  UISETP.GT.AND.EX UP1, UPT, UR6, URZ, UPT, UP1 ;  /* 0x000000ff0600728c */ /* 0x000fd2000bf24310 */
[----:B------:R-:W-:Y:S05]  /*0280*/  BRA.U !UP1, `(.L_x_5) ;  /* 0x0000000109347547 */ /* 0x000fea000b800000 */
[----:B------:R-:W-:Y:S01]  /*0290*/  MOV R2, 0x3c003c00 ;  /* 0x3c003c0000027802 */ /* 0x000fe20000000f00 */
[----:B------:R-:W-:Y:S01]  /*02a0*/  IMAD.MOV.U32 R3, RZ, RZ, 0x3c003c00 ;  /* 0x3c003c00ff037424 */ /* 0x000fe200078e00ff */
[----:B------:R-:W-:Y:S01]  /*02b0*/  MOV R8, 0x3c003c00 ;  /* 0x3c003c0000087802 */ /* 0x000fe20000000f00 */
[----:B------:R-:W-:Y:S01]  /*02c0*/  IMAD.MOV.U32 R9, RZ, RZ, 0x3c003c00 ;  /* 0x3c003c00ff097424 */ /* 0x000fe200078e00ff */
[----:B------:R-:W-:Y:S01]  /*02d0*/  MOV R10, 0x3c003c00 ;  /* 0x3c003c00000a7802 */ /* 0x000fe20000000f00 */
[----:B------:R-:W-:Y:S01]  /*02e0*/  IMAD.MOV.U32 R11, RZ, RZ, 0x3c003c00 ;  /* 0x3c003c00ff0b7424 */ /* 0x000fe200078e00ff */
[----:B------:R-:W-:-:S04]  /*02f0*/  UIADD3 UR5, UP0, UPT, UR5, -0x8, URZ ;  /* 0xfffffff805057890 */ /* 0x000fc8000ff1e0ff */
[----:B------:R-:W-:Y:S02]  /*0300*/  UIADD3.X UR6, UPT, UPT, UR6, -0x1, URZ, UP0, !UPT ;  /* 0xffffffff06067890 */ /* 0x000fe400087fe4ff */
[----:B------:R-:W-:Y:S01]  /*0310*/  HMMA.16816.F16 R10, R8, R2, RZ ;  /* 0x00000002080a723c */ /* 0x000fe200000008ff */
[----:B------:R-:W-:-:S15]  /*0320*/  UPLOP3.LUT UP0, UPT, UPT, UPT, UPT, 0x40, 0x4 ;  /* 0x000000000004789c */ /* 0x000fde0003f0e870 */
[----:B------:R-:W-:-:S03]  /*0330*/  NOP ;  /* 0x0000000000007918 */ /* 0x000fc60000000000 */
[----:B------:R-:W-:Y:S01]  /*0340*/  MOV R9, R10 ;  /* 0x0000000a00097202 */ /* 0x000fe20000000f00 */
[----:B------:R-:W-:-:S07]  /*0350*/  IMAD.MOV.U32 R7, RZ, RZ, R11 ;  /* 0x000000ffff077224 */ /* 0x000fce00078e000b */
.L_x_5:
[----:B------:R-:W-:-:S04]  /*0360*/  UISETP.NE.U32.AND UP1, UPT, UR5, URZ, UPT ;  /* 0x000000ff0500728c */ /* 0x000fc8000bf25070 */
[----:B------:R-:W-:-:S09]  /*0370*/  UISETP.NE.OR.EX UP0, UPT, UR6, URZ, UP0, UP1 ;  /* 0x000000ff0600728c */ /* 0x000fd20008705710 */
[----:B------:R-:W-:Y:S05]  /*0380*/  BRA.U !UP0, `(.L_x_1) ;  /* 0x0000000108387547 */ /* 0x000fea000b800000 */
.L_x_2:
[----:B------:R-:W-:Y:S01]  /*0390*/  MOV R2, 0x3c003c00 ;  /* 0x3c003c0000027802 */ /* 0x000fe20000000f00 */
[----:B------:R-:W-:Y:S01]  /*03a0*/  IMAD.MOV.U32 R3, RZ, RZ, 0x3c003c00 ;  /* 0x3c003c00ff037424 */ /* 0x000fe200078e00ff */
[----:B------:R-:W-:Y:S01]  /*03b0*/  MOV R4, 0x3c003c00 ;  /* 0x3c003c0000047802 */ /* 0x000fe20000000f00 */
[----:B------:R-:W-:Y:S01]  /*03c0*/  IMAD.MOV.U32 R5, RZ, RZ, 0x3c003c00 ;  /* 0x3c003c00ff057424 */ /* 0x000fe200078e00ff */
[----:B------:R-:W-:Y:S01]  /*03d0*/  MOV R6, 0x3c003c00 ;  /* 0x3c003c0000067802 */ /* 0x000fe20000000f00 */
[----:B------:R-:W-:-:S07]  /*03e0*/  IMAD.MOV.U32 R7, RZ, RZ, 0x3c003c00 ;  /* 0x3c003c00ff077424 */ /* 0x000fce00078e00ff */
.L_x_6:
[----:B------:R-:W-:Y:S01]  /*03f0*/  UIADD3 UR5, UP0, UPT, UR5, -0x4, URZ ;  /* 0xfffffffc05057890 */ /* 0x000fe2000ff1e0ff */
[----:B------:R-:W-:Y:S03]  /*0400*/  HMMA.16816.F16 R10, R4, R2, RZ ;  /* 0x00000002040a723c */ /* 0x000fe600000008ff */
[----:B0-----:R-:W-:Y:S02]  /*0410*/  UIADD3.X UR6, UPT, UPT, UR6, -0x1, URZ, UP0, !UPT ;  /* 0xffffffff06067890 */ /* 0x001fe400087fe4ff */
[----:B------:R-:W-:-:S04]  /*0420*/  UISETP.NE.U32.AND UP0, UPT, UR5, URZ, UPT ;  /* 0x000000ff0500728c */ /* 0x000fc8000bf05070 */
[----:B------:R-:W-:-:S09]  /*0430*/  UISETP.NE.AND.EX UP0, UPT, UR6, URZ, UPT, UP0 ;  /* 0x000000ff0600728c */ /* 0x000fd2000bf05300 */
[----:B------:R-:W-:Y:S05]  /*0440*/  BRA.U UP0, `(.L_x_6) ;  /* 0xfffffffd00e87547 */ /* 0x000fea000b83ffff */
[----:B------:R-:W-:Y:S01]  /*0450*/  MOV R9, R10 ;  /* 0x0000000a00097202 */ /* 0x000fe20000000f00 */
[----:B------:R-:W-:-:S07]  /*0460*/  IMAD.MOV.U32 R7, RZ, RZ, R11 ;  /* 0x000000ffff077224 */ /* 0x000fce00078e000b */
.L_x_1:
[----:B------:R-:W-:-:S04]  /*0470*/  UISETP.NE.U32.AND UP0, UPT, UR10, URZ, UPT ;  /* 0x000000ff0a00728c */ /* 0x000fc8000bf05070 */
[----:B------:R-:W-:-:S09]  /*0480*/  UISETP.NE.AND.EX UP0, UPT, UR4, URZ, UPT, UP0 ;  /* 0x000000ff0400728c */ /* 0x000fd2000bf05300 */
[----:B------:R-:W-:Y:S05]  /*0490*/  BRA.U !UP0, `(.L_x_0) ;  /* 0x0000000108387547 */ /* 0x000fea000b800000 */
[----:B------:R-:W-:Y:S01]  /*04a0*/  MOV R2, 0x3c003c00 ;  /* 0x3c003c0000027802 */ /* 0x000fe20000000f00 */
[----:B------:R-:W-:Y:S01]  /*04b0*/  IMAD.MOV.U32 R3, RZ, RZ, 0x3c003c00 ;  /* 0x3c003c00ff037424 */ /* 0x000fe200078e00ff */
[----:B------:R-:W-:Y:S01]  /*04c0*/  MOV R4, 0x3c003c00 ;  /* 0x3c003c0000047802 */ /* 0x000fe20000000f00 */
[----:B------:R-:W-:Y:S01]  /*04d0*/  IMAD.MOV.U32 R5, RZ, RZ, 0x3c003c00 ;  /* 0x3c003c00ff057424 */ /* 0x000fe200078e00ff */
[----:B------:R-:W-:Y:S01]  /*04e0*/  MOV R6, 0x3c003c00 ;  /* 0x3c003c0000067802 */ /* 0x000fe20000000f00 */
[----:B------:R-:W-:-:S07]  /*04f0*/  IMAD.MOV.U32 R7, RZ, RZ, 0x3c003c00 ;  /* 0x3c003c00ff077424 */ /* 0x000fce00078e00ff */
.L_x_7:
[----:B------:R-:W-:Y:S01]  /*0500*/  UIADD3 UR10, UP0, UPT, UR10, -0x1, URZ ;  /* 0xffffffff0a0a7890 */ /* 0x000fe2000ff1e0ff */
[----:B------:R-:W-:Y:S03]  /*0510*/  HMMA.16816.F16 R10, R4, R2, RZ ;  /* 0x00000002040a723c */ /* 0x000fe600000008ff */
[----:B------:R-:W-:Y:S02]  /*0520*/  UIADD3.X UR4, UPT, UPT, UR4, -0x1, URZ, UP0, !UPT ;  /* 0xffffffff04047890 */ /* 0x000fe400087fe4ff */
[----:B------:R-:W-:-:S04]  /*0530*/  UISETP.NE.U32.AND UP0, UPT, UR10, URZ, UPT ;  /* 0x000000ff0a00728c */ /* 0x000fc8000bf05070 */
[----:B------:R-:W-:-:S09]  /*0540*/  UISETP.NE.AND.EX UP0, UPT, UR4, URZ, UPT, UP0 ;  /* 0x000000ff0400728c */ /* 0x000fd2000bf05300 */
[----:B------:R-:W-:Y:S05]  /*0550*/  BRA.U UP0, `(.L_x_7) ;  /* 0xfffffffd00e87547 */ /* 0x000fea000b83ffff */
[----:B------:R-:W-:Y:S01]  /*0560*/  MOV R9, R10 ;  /* 0x0000000a00097202 */ /* 0x000fe20000000f00 */
[----:B------:R-:W-:-:S07]  /*0570*/  IMAD.MOV.U32 R7, RZ, RZ, R11 ;  /* 0x000000ffff077224 */ /* 0x000fce00078e000b */
.L_x_0:
[----:B------:R-:W0:Y:S01]  /*0580*/  S2R R5, SR_LANEID ;  /* 0x0000000000057919 */ /* 0x000e220000000000 */
[----:B------:R-:W1:Y:S01]  /*0590*/  LDCU.64 UR4, c[0x0][0x388] ;  /* 0x00007100ff0477ac */ /* 0x000e620008000a00 */
[----:B------:R-:W-:Y:S02]  /*05a0*/  MOV R3, RZ ;  /* 0x000000ff00037202 */ /* 0x000fe40000000f00 */
[----:B0-----:R-:W-:Y:S02]  /*05b0*/  LOP3.LUT R2, R5, 0x3, RZ, 0xc0, !PT ;  /* 0x0000000305027812 */ /* 0x001fe400078ec0ff */
[----:B------:R-:W-:-:S05]  /*05c0*/  SHF.R.U32.HI R5, RZ, 0x2, R5 ;  /* 0x00000002ff057819 */ /* 0x000fca0000011605 */
[----:B------:R-:W-:-:S03]  /*05d0*/  IMAD.WIDE.U32 R2, R5, 0x8, R2 ;  /* 0x0000000805027825 */ /* 0x000fc600078e0002 */
[----:B-1----:R-:W-:-:S04]  /*05e0*/  LEA R4, P0, R2, UR4, 0x2 ;  /* 0x0000000402047c11 */ /* 0x002fc8000f8010ff */
[----:B------:R-:W-:-:S05]  /*05f0*/  LEA.HI.X R5, R2, UR5, R3, 0x2, P0 ;  /* 0x0000000502057c11 */ /* 0x000fca00080f1403 */
[----:B------:R-:W-:Y:S04]  /*0600*/  STG.E desc[UR8][R4.64], R10 ;  /* 0x0000000a04007986 */ /* 0x000fe8000c101908 */
[----:B------:R-:W-:Y:S04]  /*0610*/  STG.E desc[UR8][R4.64+0x100], R11 ;  /* 0x0001000b04007986 */ /* 0x000fe8000c101908 */
[----:B------:R-:W-:Y:S04]  /*0620*/  STG.E desc[UR8][R4.64+0x10], R9 ;  /* 0x0000100904007986 */ /* 0x000fe8000c101908 */
[----:B------:R-:W-:Y:S01]  /*0630*/  STG.E desc[UR8][R4.64+0x110], R7 ;  /* 0x0001100704007986 */ /* 0x000fe2000c101908 */
[----:B------:R-:W-:Y:S05]  /*0640*/  EXIT ;  /* 0x000000000000794d */ /* 0x000fea0003800000 */
.L_x_8:
[----:B------:R-:W-:-:S00]  /*0650*/  BRA `(.L_x_8) ;  /* 0xfffffffc00fc7947 */ /* 0x000fc0000383ffff */
[----:B------:R-:W-:-:S00]  /*0660*/  NOP ;  /* 0x0000000000007918 */ /* 0x000fc00000000000 */
        /* <DEDUP_REMOVED lines=9> */
.L_x_54:


//--------------------- .text._Z15throughput_testIN6nvcuda4wmma9col_majorENS1_9row_majorEEvmPv --------------------------
	.section	.text._Z15throughput_testIN6nvcuda4wmma9col_majorENS1_9row_majorEEvmPv,"ax",@progbits
	.align	128
        .global         _Z15throughput_testIN6nvcuda4wmma9col_majorENS1_9row_majorEEvmPv
        .type           _Z15throughput_testIN6nvcuda4wmma9col_majorENS1_9row_majorEEvmPv,@function
        .size           _Z15throughput_testIN6nvcuda4wmma9col_majorENS1_9row_majorEEvmPv,(.L_x_55 - _Z15throughput_testIN6nvcuda4wmma9col_majorENS1_9row_majorEEvmPv)
        .other          _Z15throughput_testIN6nvcuda4wmma9col_majorENS1_9row_majorEEvmPv,@"STO_CUDA_ENTRY STV_DEFAULT"
_Z15throughput_testIN6nvcuda4wmma9col_majorENS1_9row_majorEEvmPv:
.text._Z15throughput_testIN6nvcuda4wmma9col_majorENS1_9row_majorEEvmPv:
        /* <DEDUP_REMOVED lines=30> */
.L_x_13:
        /* <DEDUP_REMOVED lines=8> */
.L_x_12:
        /* <DEDUP_REMOVED lines=16> */
.L_x_14:
[----:B------:R-:W-:-:S04]  /*0360*/  UISETP.NE.U32.AND UP1, UPT, UR5, URZ, UPT ;  /* 0x000000ff0500728c */ /* 0x000fc8000bf25070 */
[----:B------:R-:W-:-:S09]  /*0370*/  UISETP.NE.OR.EX UP0, UPT, UR6, URZ, UP0, UP1 ;  /* 0x000000ff0600728c */ /* 0x000fd20008705710 */
[----:B------:R-:W-:Y:S05]  /*0380*/  BRA.U !UP0, `(.L_x_10) ;  /* 0x0000000108387547 */ /* 0x000fea000b800000 */
.L_x_11:
[----:B------:R-:W-:Y:S01]  /*0390*/  MOV R2, 0x3c003c00 ;  /* 0x3c003c0000027802 */ /* 0x000fe20000000f00 */
[----:B------:R-:W-:Y:S01]  /*03a0*/  IMAD.MOV.U32 R3, RZ, RZ, 0x3c003c00 ;  /* 0x3c003c00ff037424 */ /* 0x000fe200078e00ff */
[----:B------:R-:W-:Y:S01]  /*03b0*/  MOV R4, 0x3c003c00 ;  /* 0x3c003c0000047802 */ /* 0x000fe20000000f00 */
[----:B------:R-:W-:Y:S01]  /*03c0*/  IMAD.MOV.U32 R5, RZ, RZ, 0x3c003c00 ;  /* 0x3c003c00ff057424 */ /* 0x000fe200078e00ff */
[----:B------:R-:W-:Y:S01]  /*03d0*/  MOV R6, 0x3c003c00 ;  /* 0x3c003c0000067802 */ /* 0x000fe20000000f00 */
[----:B------:R-:W-:-:S07]  /*03e0*/  IMAD.MOV.U32 R7, RZ, RZ, 0x3c003c00 ;  /* 0x3c003c00ff077424 */ /* 0x000fce00078e00ff */
.L_x_15:
        /* <DEDUP_REMOVED lines=8> */
.L_x_10:
        /* <DEDUP_REMOVED lines=9> */
.L_x_16:
        /* <DEDUP_REMOVED lines=8> */
.L_x_9:
        /* <DEDUP_REMOVED lines=13> */
.L_x_17:
        /* <DEDUP_REMOVED lines=11> */
.L_x_55:


//--------------------- .text._Z15throughput_testIN6nvcuda4wmma9row_majorENS1_9col_majorEEvmPv --------------------------
	.section	.text._Z15throughput_testIN6nvcuda4wmma9row_majorENS1_9col_majorEEvmPv,"ax",@progbits
	.align	128
        .global         _Z15throughput_testIN6nvcuda4wmma9row_majorENS1_9col_majorEEvmPv
        .type           _Z15throughput_testIN6nvcuda4wmma9row_majorENS1_9col_majorEEvmPv,@function
        .size           _Z15throughput_testIN6nvcuda4wmma9row_majorENS1_9col_majorEEvmPv,(.L_x_56 - _Z15throughput_testIN6nvcuda4wmma9row_majorENS1_9col_majorEEvmPv)
        .other          _Z15throughput_testIN6nvcuda4wmma9row_majorENS1_9col_majorEEvmPv,@"STO_CUDA_ENTRY STV_DEFAULT"
_Z15throughput_testIN6nvcuda4wmma9row_majorENS1_9col_majorEEvmPv:
.text._Z15throughput_testIN6nvcuda4wmma9row_majorENS1_9col_majorEEvmPv:
        /* <DEDUP_REMOVED lines=30> */
.L_x_22:
        /* <DEDUP_REMOVED lines=8> */
.L_x_21:
        /* <DEDUP_REMOVED lines=16> */
.L_x_23:
[----:B------:R-:W-:-:S04]  /*0360*/  UISETP.NE.U32.AND UP1, UPT, UR5, URZ, UPT ;  /* 0x000000ff0500728c */ /* 0x000fc8000bf25070 */
[----:B------:R-:W-:-:S09]  /*0370*/  UISETP.NE.OR.EX UP0, UPT, UR6, URZ, UP0, UP1 ;  /* 0x000000ff0600728c */ /* 0x000fd20008705710 */
[----:B------:R-:W-:Y:S05]  /*0380*/  BRA.U !UP0, `(.L_x_19) ;  /* 0x0000000108387547 */ /* 0x000fea000b800000 */
.L_x_20:
[----:B------:R-:W-:Y:S01]  /*0390*/  MOV R2, 0x3c003c00 ;  /* 0x3c003c0000027802 */ /* 0x000fe20000000f00 */
[----:B------:R-:W-:Y:S01]  /*03a0*/  IMAD.MOV.U32 R3, RZ, RZ, 0x3c003c00 ;  /* 0x3c003c00ff037424 */ /* 0x000fe200078e00ff */
[----:B------:R-:W-:Y:S01]  /*03b0*/  MOV R4, 0x3c003c00 ;  /* 0x3c003c0000047802 */ /* 0x000fe20000000f00 */
[----:B------:R-:W-:Y:S01]  /*03c0*/  IMAD.MOV.U32 R5, RZ, RZ, 0x3c003c00 ;  /* 0x3c003c00ff057424 */ /* 0x000fe200078e00ff */
[----:B------:R-:W-:Y:S01]  /*03d0*/  MOV R6, 0x3c003c00 ;  /* 0x3c003c0000067802 */ /* 0x000fe20000000f00 */
[----:B------:R-:W-:-:S07]  /*03e0*/  IMAD.MOV.U32 R7, RZ, RZ, 0x3c003c00 ;  /* 0x3c003c00ff077424 */ /* 0x000fce00078e00ff */
.L_x_24:
        /* <DEDUP_REMOVED lines=8> */
.L_x_19:
        /* <DEDUP_REMOVED lines=9> */
.L_x_25:
        /* <DEDUP_REMOVED lines=8> */
.L_x_18:
        /* <DEDUP_REMOVED lines=13> */
.L_x_26:
        /* <DEDUP_REMOVED lines=11> */
.L_x_56:


//--------------------- .text._Z15throughput_testIN6nvcuda4wmma9row_majorES2_EvmPv --------------------------
	.section	.text._Z15throughput_testIN6nvcuda4wmma9row_majorES2_EvmPv,"ax",@progbits
	.align	128
        .global         _Z15throughput_testIN6nvcuda4wmma9row_majorES2_EvmPv
        .type           _Z15throughput_testIN6nvcuda4wmma9row_majorES2_EvmPv,@function
        .size           _Z15throughput_testIN6nvcuda4wmma9row_majorES2_EvmPv,(.L_x_57 - _Z15throughput_testIN6nvcuda4wmma9row_majorES2_EvmPv)
        .other          _Z15throughput_testIN6nvcuda4wmma9row_majorES2_EvmPv,@"STO_CUDA_ENTRY STV_DEFAULT"
_Z15throughput_testIN6nvcuda4wmma9row_majorES2_EvmPv:
.text._Z15throughput_testIN6nvcuda4wmma9row_majorES2_EvmPv:
        /* <DEDUP_REMOVED lines=30> */
.L_x_31:
        /* <DEDUP_REMOVED lines=8> */
.L_x_30:
        /* <DEDUP_REMOVED lines=16> */
.L_x_32:
[----:B------:R-:W-:-:S04]  /*0360*/  UISETP.NE.U32.AND UP1, UPT, UR5, URZ, UPT ;  /* 0x000000ff0500728c */ /* 0x000fc8000bf25070 */
[----:B------:R-:W-:-:S09]  /*0370*/  UISETP.NE.OR.EX UP0, UPT, UR6, URZ, UP0, UP1 ;  /* 0x000000ff0600728c */ /* 0x000fd20008705710 */
[----:B------:R-:W-:Y:S05]  /*0380*/  BRA.U !UP0, `(.L_x_28) ;  /* 0x0000000108387547 */ /* 0x000fea000b800000 */
.L_x_29:
[----:B------:R-:W-:Y:S01]  /*0390*/  MOV R2, 0x3c003c00 ;  /* 0x3c003c0000027802 */ /* 0x000fe20000000f00 */
[----:B------:R-:W-:Y:S01]  /*03a0*/  IMAD.MOV.U32 R3, RZ, RZ, 0x3c003c00 ;  /* 0x3c003c00ff037424 */ /* 0x000fe200078e00ff */
[----:B------:R-:W-:Y:S01]  /*03b0*/  MOV R4, 0x3c003c00 ;  /* 0x3c003c0000047802 */ /* 0x000fe20000000f00 */
[----:B------:R-:W-:Y:S01]  /*03c0*/  IMAD.MOV.U32 R5, RZ, RZ, 0x3c003c00 ;  /* 0x3c003c00ff057424 */ /* 0x000fe200078e00ff */
[----:B------:R-:W-:Y:S01]  /*03d0*/  MOV R6, 0x3c003c00 ;  /* 0x3c003c0000067802 */ /* 0x000fe20000000f00 */
[----:B------:R-:W-:-:S07]  /*03e0*/  IMAD.MOV.U32 R7, RZ, RZ, 0x3c003c00 ;  /* 0x3c003c00ff077424 */ /* 0x000fce00078e00ff */
.L_x_33:
        /* <DEDUP_REMOVED lines=8> */
.L_x_28:
        /* <DEDUP_REMOVED lines=9> */
.L_x_34:
        /* <DEDUP_REMOVED lines=8> */
.L_x_27:
        /* <DEDUP_REMOVED lines=13> */
.L_x_35:
        /* <DEDUP_REMOVED lines=11> */
.L_x_57:


//--------------------- .text._Z7wmma_v2ILl1024ELl128ELl384ELl16EEvPAT1__6__halfPAT0__S0_PAT0__f --------------------------
	.section	.text._Z7wmma_v2ILl1024ELl128ELl384ELl16EEvPAT1__6__halfPAT0__S0_PAT0__f,"ax",@progbits
	.align	128
        .global         _Z7wmma_v2ILl1024ELl128ELl384ELl16EEvPAT1__6__halfPAT0__S0_PAT0__f
        .type           _Z7wmma_v2ILl1024ELl128ELl384ELl16EEvPAT1__6__halfPAT0__S0_PAT0__f,@function
        .size           _Z7wmma_v2ILl1024ELl128ELl384ELl16EEvPAT1__6__halfPAT0__S0_PAT0__f,(.L_x_53 - _Z7wmma_v2ILl1024ELl128ELl384ELl16EEvPAT1__6__halfPAT0__S0_PAT0__f)
        .other          _Z7wmma_v2ILl1024ELl128ELl384ELl16EEvPAT1__6__halfPAT0__S0_PAT0__f,@"STO_CUDA_ENTRY STV_DEFAULT"
_Z7wmma_v2ILl1024ELl128ELl384ELl16EEvPAT1__6__halfPAT0__S0_PAT0__f:
.text._Z7wmma_v2ILl1024ELl128ELl384ELl16EEvPAT1__6__halfPAT0__S0_PAT0__f:
[----:B------:R-:W-:Y:S01]  /*0000*/  LDC R1, c[0x0][0x37c] ;  /* 0x0000df00ff017b82 */ /* 0x000fe20000000800 */
[----:B------:R-:W0:Y:S01]  /*0010*/  S2R R6, SR_TID.X ;  /* 0x0000000000067919 */ /* 0x000e220000002100 */
[----:B------:R-:W1:Y:S01]  /*0020*/  LDCU UR4, c[0x0][0x360] ;  /* 0x00006c00ff0477ac */ /* 0x000e620008000800 */
[----:B------:R-:W-:Y:S01]  /*0030*/  MOV R5, 0x70 ;  /* 0x0000007000057802 */ /* 0x000fe20000000f00 */
[----:B-1----:R-:W-:-:S04]  /*0040*/  USHF.R.U32.HI UR12, URZ, 0x5, UR4 ;  /* 0x00000005ff0c7899 */ /* 0x002fc80008011604 */
[----:B------:R-:W-:-:S12]  /*0050*/  ULOP3.LUT UR5, UR12, 0xffff, URZ, 0xc0, !UPT ;  /* 0x0000ffff0c057892 */ /* 0x000fd8000f8ec0ff */
[----:B0-----:R-:W-:Y:S05]  /*0060*/  CALL.REL.NOINC `($__internal_0_$__cuda_sm20_div_u16) ;  /* 0x0000002000587944 */ /* 0x001fea0003c00000 */
[C---:B------:R-:W-:Y:S01]  /*0070*/  IMAD.SHL.U32 R3, R6.reuse, 0x2, RZ ;  /* 0x0000000206037824 */ /* 0x040fe200078e00ff */
[----:B------:R-:W-:Y:S01]  /*0080*/  LOP3.LUT R5, R6, 0x3e0, RZ, 0xc0, !PT ;  /* 0x000003e006057812 */ /* 0x000fe200078ec0ff */
[----:B------:R-:W-:Y:S01]  /*0090*/  VIADD R2, R7, 0x1 ;  /* 0x0000000107027836 */ /* 0x000fe20000000000 */
[----:B------:R-:W-:Y:S01]  /*00a0*/  ULOP3.LUT UR13, UR4, 0xffffffe0, URZ, 0xc0, !UPT ;  /* 0xffffffe0040d7892 */ /* 0x000fe2000f8ec0ff */
[----:B------:R-:W-:Y:S01]  /*00b0*/  IMAD.U32 R0, RZ, RZ, UR12 ;  /* 0x0000000cff007e24 */ /* 0x000fe2000f8e00ff */
[----:B------:R-:W-:Y:S01]  /*00c0*/  LOP3.LUT R4, R3, 0x3e, RZ, 0xc0, !PT ;  /* 0x0000003e03047812 */ /* 0x000fe200078ec0ff */
[----:B------:R-:W-:Y:S01]  /*00d0*/  USHF.L.U32 UR5, UR4, 0x5, URZ ;  /* 0x0000000504057899 */ /* 0x000fe200080006ff */
[----:B------:R-:W-:Y:S01]  /*00e0*/  LOP3.LUT R3, R2, 0xffff, RZ, 0xc0, !PT ;  /* 0x0000ffff02037812 */ /* 0x000fe200078ec0ff */
[--C-:B------:R-:W-:Y:S01]  /*00f0*/  IMAD R33, R0, 0x60, R5.reuse ;  /* 0x0000006000217824 */ /* 0x100fe200078e0205 */
[----:B------:R-:W-:Y:S01]  /*0100*/  USHF.R.U32.HI UR6, URZ, 0x1b, UR4 ;  /* 0x0000001bff067899 */ /* 0x000fe20008011604 */
[C---:B------:R-:W-:Y:S01]  /*0110*/  IADD3 R34, PT, PT, R4.reuse, UR13, R5 ;  /* 0x0000000d04227c10 */ /* 0x040fe2000fffe005 */
[----:B------:R-:W-:Y:S01]  /*0120*/  USHF.R.U32.HI UR7, URZ, 0x1, UR4 ;  /* 0x00000001ff077899 */ /* 0x000fe20008011604 */
[C---:B------:R-:W-:Y:S01]  /*0130*/  LOP3.LUT R2, R3.reuse, 0x3, RZ, 0xc0, !PT ;  /* 0x0000000303027812 */ /* 0x040fe200078ec0ff */
[----:B------:R-:W-:Y:S01]  /*0140*/  IMAD.IADD R33, R4, 0x1, R33 ;  /* 0x0000000104217824 */ /* 0x000fe200078e0221 */
[----:B------:R-:W-:Y:S01]  /*0150*/  LOP3.LUT R3, R3, 0x3fc, RZ, 0xc0, !PT ;  /* 0x000003fc03037812 */ /* 0x000fe200078ec0ff */
[----:B------:R-:W0:Y:S01]  /*0160*/  LDCU.64 UR10, c[0x0][0x358] ;  /* 0x00006b00ff0a77ac */ /* 0x000e220008000a00 */
[----:B------:R-:W-:-:S02]  /*0170*/  ULOP3.LUT UR8, UR5, 0xfffffc00, URZ, 0xc0, !UPT ;  /* 0xfffffc0005087892 */ /* 0x000fc4000f8ec0ff */
[----:B------:R-:W-:Y:S01]  /*0180*/  ULOP3.LUT UR9, UR6, 0x1f, URZ, 0xc0, !UPT ;  /* 0x0000001f06097892 */ /* 0x000fe2000f8ec0ff */
[----:B------:R-:W-:-:S11]  /*0190*/  UMOV UR4, URZ ;  /* 0x000000ff00047c82 */ /* 0x000fd60008000000 */
.L_x_47:
[----:B------:R-:W-:Y:S01]  /*01a0*/  UIADD3 UR4, UPT, UPT, UR4, 0x1, URZ ;  /* 0x0000000104047890 */ /* 0x000fe2000fffe0ff */
[----:B------:R-:W-:-:S03]  /*01b0*/  IMAD.MOV.U32 R32, RZ, RZ, RZ ;  /* 0x000000ffff207224 */ /* 0x000fc600078e00ff */
[----:B-1----:R-:W-:-:S11]  /*01c0*/  UISETP.NE.AND UP0, UPT, UR4, 0x3e8, UPT ;  /* 0x000003e80400788c */ /* 0x002fd6000bf05270 */
.L_x_46:
[----:B-1----:R-:W1:Y:S01]  /*01d0*/  S2R R10, SR_TID.X ;  /* 0x00000000000a7919 */ /* 0x002e620000002100 */
[----:B------:R-:W2:Y:S01]  /*01e0*/  LDC.64 R12, c[0x0][0x388] ;  /* 0x0000e200ff0c7b82 */ /* 0x000ea20000000a00 */
[----:B------:R-:W-:Y:S01]  /*01f0*/  IMAD.MOV R9, RZ, RZ, -R3 ;  /* 0x000000ffff097224 */ /* 0x000fe200078e0a03 */
[----:B------:R-:W-:Y:S01]  /*0200*/  UMOV UR5, 0x400 ;  /* 0x0000040000057882 */ /* 0x000fe20000000000 */
[----:B------:R-:W3:Y:S03]  /*0210*/  S2R R8, SR_TID.X ;  /* 0x0000000000087919 */ /* 0x000ee60000002100 */
[----:B------:R-:W-:Y:S02]  /*0220*/  ISETP.GE.AND P0, PT, R9, RZ, PT ;  /* 0x000000ff0900720c */ /* 0x000fe40003f06270 */
[----:B------:R-:W4:Y:S08]  /*0230*/  LDC R21, c[0x0][0x360] ;  /* 0x0000d800ff157b82 */ /* 0x000f300000000800 */
[----:B------:R-:W5:Y:S01]  /*0240*/  S2UR UR6, SR_CgaCtaId ;  /* 0x00000000000679c3 */ /* 0x000f620000008800 */
[C---:B-1----:R-:W-:Y:S01]  /*0250*/  IMAD.SHL.U32 R4, R10.reuse, 0x2, RZ ;  /* 0x000000020a047824 */ /* 0x042fe200078e00ff */
[----:B------:R-:W-:-:S02]  /*0260*/  LOP3.LUT R5, R10, 0x1f, RZ, 0xc0, !PT ;  /* 0x0000001f0a057812 */ /* 0x000fc400078ec0ff */
[----:B------:R-:W-:Y:S01]  /*0270*/  LOP3.LUT R7, R10, 0x3e0, RZ, 0xc0, !PT ;  /* 0x000003e00a077812 */ /* 0x000fe200078ec0ff */
[----:B---3--:R-:W-:Y:S01]  /*0280*/  IMAD.SHL.U32 R8, R8, 0x8, RZ ;  /* 0x0000000808087824 */ /* 0x008fe200078e00ff */
[----:B------:R-:W-:Y:S01]  /*0290*/  LOP3.LUT R6, R4, 0x3e, RZ, 0xc0, !PT ;  /* 0x0000003e04067812 */ /* 0x000fe200078ec0ff */
[----:B------:R-:W-:Y:S01]  /*02a0*/  IMAD.IADD R4, R5, 0x1, R32 ;  /* 0x0000000105047824 */ /* 0x000fe200078e0220 */
[----:B----4-:R-:W-:Y:S01]  /*02b0*/  SHF.R.U32.HI R21, RZ, 0x5, R21 ;  /* 0x00000005ff157819 */ /* 0x010fe20000011615 */
[----:B------:R-:W-:Y:S01]  /*02c0*/  IMAD R7, R0, 0x40, R7 ;  /* 0x0000004000077824 */ /* 0x000fe200078e0207 */
[----:B------:R-:W-:Y:S01]  /*02d0*/  LOP3.LUT R9, R8, 0x1f00, RZ, 0xc0, !PT ;  /* 0x00001f0008097812 */ /* 0x000fe200078ec0ff */
[----:B--2---:R-:W-:Y:S01]  /*02e0*/  IMAD.WIDE.U32 R12, R4, 0x2, R12 ;  /* 0x00000002040c7825 */ /* 0x004fe200078e000c */
[----:B------:R-:W-:Y:S01]  /*02f0*/  SHF.R.U32.HI R8, RZ, 0x5, R10 ;  /* 0x00000005ff087819 */ /* 0x000fe2000001160a */
[----:B-----5:R-:W-:Y:S02]  /*0300*/  ULEA UR5, UR6, UR5, 0x18 ;  /* 0x0000000506057291 */ /* 0x020fe4000f8ec0ff */
[----:B------:R-:W-:Y:S01]  /*0310*/  IMAD.IADD R6, R6, 0x1, R7 ;  /* 0x0000000106067824 */ /* 0x000fe200078e0207 */
[----:B------:R-:W-:Y:S01]  /*0320*/  IADD3 R20, P1, PT, R12, R9, RZ ;  /* 0x000000090c147210 */ /* 0x000fe20007f3e0ff */
[----:B------:R-:W-:-:S02]  /*0330*/  VIADD R10, R8, UR12 ;  /* 0x0000000c080a7c36 */ /* 0x000fc40008000000 */
[C-C-:B------:R-:W-:Y:S02]  /*0340*/  IMAD R25, R21.reuse, 0x2, R8.reuse ;  /* 0x0000000215197824 */ /* 0x140fe400078e0208 */
[----:B------:R-:W-:Y:S02]  /*0350*/  IMAD.MOV R7, RZ, RZ, -R3 ;  /* 0x000000ffff077224 */ /* 0x000fe400078e0a03 */
[--C-:B------:R-:W-:Y:S02]  /*0360*/  IMAD R21, R21, 0x3, R8.reuse ;  /* 0x0000000315157824 */ /* 0x100fe400078e0208 */
[----:B------:R-:W-:Y:S02]  /*0370*/  IMAD.MOV.U32 R9, RZ, RZ, R8 ;  /* 0x000000ffff097224 */ /* 0x000fe400078e0008 */
[----:B------:R-:W-:Y:S02]  /*0380*/  IMAD.MOV.U32 R27, RZ, RZ, R10 ;  /* 0x000000ffff1b7224 */ /* 0x000fe400078e000a */
[----:B------:R-:W-:Y:S01]  /*0390*/  IMAD.X R23, RZ, RZ, R13, P1 ;  /* 0x000000ffff177224 */ /* 0x000fe200008e060d */
[----:B------:R-:W-:Y:S06]  /*03a0*/  @P0 BRA `(.L_x_36) ;  /* 0x00000008008c0947 */ /* 0x000fec0003800000 */
[----:B------:R-:W-:Y:S01]  /*03b0*/  IMAD.MOV R11, RZ, RZ, -R7 ;  /* 0x000000ffff0b7224 */ /* 0x000fe200078e0a07 */
[----:B------:R-:W-:-:S04]  /*03c0*/  PLOP3.LUT P0, PT, PT, PT, PT, 0x80, 0x8 ;  /* 0x000000000008781c */ /* 0x000fc80003f0f070 */
[----:B------:R-:W-:-:S13]  /*03d0*/  ISETP.GT.AND P1, PT, R11, 0xc, PT ;  /* 0x0000000c0b00780c */ /* 0x000fda0003f24270 */
[----:B------:R-:W-:Y:S05]  /*03e0*/  @!P1 BRA `(.L_x_37) ;  /* 0x0000000400989947 */ /* 0x000fea0003800000 */
[----:B------:R-:W-:Y:S01]  /*03f0*/  IMAD R22, R8, 0x10, R5 ;  /* 0x0000001008167824 */ /* 0x000fe200078e0205 */
[----:B------:R-:W-:Y:S01]  /*0400*/  PLOP3.LUT P0, PT, PT, PT, PT, 0x8, 0x80 ;  /* 0x000000000080781c */ /* 0x000fe20003f0e170 */
[C---:B------:R-:W-:Y:S01]  /*0410*/  IMAD.SHL.U32 R11, R5.reuse, 0x2, RZ ;  /* 0x00000002050b7824 */ /* 0x040fe200078e00ff */
[C---:B------:R-:W-:Y:S01]  /*0420*/  ISETP.GT.U32.AND P1, PT, R5.reuse, 0xf, PT ;  /* 0x0000000f0500780c */ /* 0x040fe20003f24070 */
[----:B------:R-:W-:Y:S01]  /*0430*/  IMAD.SHL.U32 R22, R22, 0x2, RZ ;  /* 0x0000000216167824 */ /* 0x000fe200078e00ff */
[----:B------:R-:W-:-:S13]  /*0440*/  ISETP.GT.U32.AND P2, PT, R5, 0xf, PT ;  /* 0x0000000f0500780c */ /* 0x000fda0003f44070 */
.L_x_38:
[----:B------:R-:W-:Y:S02]  /*0450*/  ISETP.GT.U32.OR P3, PT, R9, 0x17f, P1 ;  /* 0x0000017f0900780c */ /* 0x000fe40000f64470 */
[----:B------:R-:W-:-:S04]  /*0460*/  PLOP3.LUT P1, PT, P2, PT, PT, 0x80, 0x8 ;  /* 0x000000000008781c */ /* 0x000fc8000172f070 */
[----:B------:R-:W-:Y:S02]  /*0470*/  ISETP.GT.U32.OR P4, PT, R27, 0x17f, P1 ;  /* 0x0000017f1b00780c */ /* 0x000fe40000f84470 */
[----:B------:R-:W-:Y:S02]  /*0480*/  ISETP.GT.U32.OR P5, PT, R25, 0x17f, P1 ;  /* 0x0000017f1900780c */ /* 0x000fe40000fa4470 */
[----:B------:R-:W-:-:S03]  /*0490*/  ISETP.GT.U32.OR P6, PT, R21, 0x17f, P1 ;  /* 0x0000017f1500780c */ /* 0x000fc60000fc4470 */
[----:B------:R-:W-:Y:S02]  /*04a0*/  @!P3 IMAD.MOV.U32 R15, RZ, RZ, R23 ;  /* 0x000000ffff0fb224 */ /* 0x000fe400078e0017 */
[----:B------:R-:W-:-:S04]  /*04b0*/  @!P3 IMAD.MOV.U32 R14, RZ, RZ, R20 ;  /* 0x000000ffff0eb224 */ /* 0x000fc800078e0014 */
[--C-:B-1----:R-:W-:Y:S01]  /*04c0*/  @!P4 IMAD.WIDE.U32 R18, R27, 0x100, R12.reuse ;  /* 0x000001001b12c825 */ /* 0x102fe200078e000c */
[----:B0-----:R-:W2:Y:S03]  /*04d0*/  @!P3 LDG.E.U16 R15, desc[UR10][R14.64] ;  /* 0x0000000a0e0fb981 */ /* 0x001ea6000c1e1500 */
[--C-:B------:R-:W-:Y:S02]  /*04e0*/  @!P5 IMAD.WIDE.U32 R16, R25, 0x100, R12.reuse ;  /* 0x000001001910d825 */ /* 0x100fe400078e000c */
[----:B------:R-:W3:Y:S02]  /*04f0*/  @!P4 LDG.E.U16 R19, desc[UR10][R18.64] ;  /* 0x0000000a1213c981 */ /* 0x000ee4000c1e1500 */
[----:B------:R-:W-:Y:S02]  /*0500*/  @!P6 IMAD.WIDE.U32 R28, R21, 0x100, R12 ;  /* 0x00000100151ce825 */ /* 0x000fe400078e000c */
[----:B------:R-:W4:Y:S04]  /*0510*/  @!P5 LDG.E.U16 R17, desc[UR10][R16.64] ;  /* 0x0000000a1011d981 */ /* 0x000f28000c1e1500 */
[----:B------:R-:W5:Y:S01]  /*0520*/  @!P6 LDG.E.U16 R28, desc[UR10][R28.64] ;  /* 0x0000000a1c1ce981 */ /* 0x000f62000c1e1500 */
[----:B------:R-:W-:-:S02]  /*0530*/  IMAD R27, R0, 0x4, R27 ;  /* 0x00000004001b7824 */ /* 0x000fc400078e021b */
[C---:B------:R-:W-:Y:S02]  /*0540*/  IMAD R9, R0.reuse, 0x4, R9 ;  /* 0x0000000400097824 */ /* 0x040fe400078e0209 */
[C---:B------:R-:W-:Y:S02]  /*0550*/  IMAD R35, R0.reuse, 0x4, R25 ;  /* 0x0000000400237824 */ /* 0x040fe400078e0219 */
[----:B------:R-:W-:Y:S01]  /*0560*/  IMAD R37, R0, 0x4, R21 ;  /* 0x0000000400257824 */ /* 0x000fe200078e0215 */
[----:B--2---:R-:W-:Y:S01]  /*0570*/  @!P3 STS.U16 [R22+UR5], R15 ;  /* 0x0000000f1600b988 */ /* 0x004fe20008000405 */
[----:B------:R-:W-:-:S03]  /*0580*/  ISETP.GT.U32.OR P3, PT, R27, 0x17f, P1 ;  /* 0x0000017f1b00780c */ /* 0x000fc60000f64470 */
[----:B---3--:R-:W-:Y:S04]  /*0590*/  @!P4 STS.U16 [R34+UR5], R19 ;  /* 0x000000132200c988 */ /* 0x008fe80008000405 */
[----:B----4-:R0:W-:Y:S04]  /*05a0*/  @!P5 STS.U16 [R6+UR5], R17 ;  /* 0x000000110600d988 */ /* 0x0101e80008000405 */
[----:B-----5:R-:W-:Y:S01]  /*05b0*/  @!P6 STS.U16 [R33+UR5], R28 ;  /* 0x0000001c2100e988 */ /* 0x020fe20008000405 */
[----:B------:R-:W-:Y:S02]  /*05c0*/  IADD3 R20, P6, PT, R20, UR8, RZ ;  /* 0x0000000814147c10 */ /* 0x000fe4000ffde0ff */
[----:B------:R-:W-:-:S02]  /*05d0*/  ISETP.GT.U32.OR P4, PT, R9, 0x17f, P1 ;  /* 0x0000017f0900780c */ /* 0x000fc40000f84470 */
[----:B------:R-:W-:Y:S02]  /*05e0*/  ISETP.GT.U32.OR P5, PT, R35, 0x17f, P1 ;  /* 0x0000017f2300780c */ /* 0x000fe40000fa4470 */
[----:B------:R-:W-:Y:S02]  /*05f0*/  IADD3.X R21, PT, PT, R23, UR9, RZ, P6, !PT ;  /* 0x0000000917157c10 */ /* 0x000fe4000b7fe4ff */
[----:B------:R-:W-:Y:S01]  /*0600*/  ISETP.GT.U32.OR P6, PT, R37, 0x17f, P1 ;  /* 0x0000017f2500780c */ /* 0x000fe20000fc4470 */
[----:B0-----:R-:W-:-:S05]  /*0610*/  @!P3 IMAD.WIDE.U32 R16, R27, 0x100, R12 ;  /* 0x000001001b10b825 */ /* 0x001fca00078e000c */
[----:B------:R-:W2:Y:S03]  /*0620*/  @!P3 LDG.E.U16 R31, desc[UR10][R16.64] ;  /* 0x0000000a101fb981 */ /* 0x000ea6000c1e1500 */
[--C-:B------:R-:W-:Y:S01]  /*0630*/  @!P5 IMAD.WIDE.U32 R14, R35, 0x100, R12.reuse ;  /* 0x00000100230ed825 */ /* 0x100fe200078e000c */
[----:B------:R-:W3:Y:S03]  /*0640*/  @!P4 LDG.E.U16 R25, desc[UR10][R20.64] ;  /* 0x0000000a1419c981 */ /* 0x000ee6000c1e1500 */
[----:B------:R-:W-:Y:S02]  /*0650*/  @!P6 IMAD.WIDE.U32 R18, R37, 0x100, R12 ;  /* 0x000001002512e825 */ /* 0x000fe400078e000c */
[----:B------:R-:W4:Y:S04]  /*0660*/  @!P5 LDG.E.U16 R15, desc[UR10][R14.64] ;  /* 0x0000000a0e0fd981 */ /* 0x000f28000c1e1500 */
[----:B------:R-:W5:Y:S01]  /*0670*/  @!P6 LDG.E.U16 R26, desc[UR10][R18.64] ;  /* 0x0000000a121ae981 */ /* 0x000f62000c1e1500 */
[----:B------:R-:W-:Y:S01]  /*0680*/  ULEA UR5, UR12, UR5, 0x7 ;  /* 0x000000050c057291 */ /* 0x000fe2000f8e38ff */
[----:B------:R-:W-:-:S02]  /*0690*/  IMAD R27, R0, 0x4, R27 ;  /* 0x00000004001b7824 */ /* 0x000fc400078e021b */
[C---:B------:R-:W-:Y:S02]  /*06a0*/  IMAD R29, R0.reuse, 0x4, R9 ;  /* 0x00000004001d7824 */ /* 0x040fe400078e0209 */
[C---:B------:R-:W-:Y:S02]  /*06b0*/  IMAD R23, R0.reuse, 0x4, R35 ;  /* 0x0000000400177824 */ /* 0x040fe400078e0223 */
[----:B------:R-:W-:Y:S02]  /*06c0*/  IMAD R9, R0, 0x4, R37 ;  /* 0x0000000400097824 */ /* 0x000fe400078e0225 */
[----:B---3--:R0:W-:Y:S04]  /*06d0*/  @!P4 STS.U16 [R22+UR5], R25 ;  /* 0x000000191600c988 */ /* 0x0081e80008000405 */
[----:B--2---:R1:W-:Y:S01]  /*06e0*/  @!P3 STS.U16 [R34+UR5], R31 ;  /* 0x0000001f2200b988 */ /* 0x0043e20008000405 */
[----:B------:R-:W-:-:S02]  /*06f0*/  ISETP.GT.U32.OR P3, PT, R27, 0x17f, P1 ;  /* 0x0000017f1b00780c */ /* 0x000fc40000f64470 */
[----:B------:R-:W-:Y:S01]  /*0700*/  ISETP.GT.U32.OR P4, PT, R29, 0x17f, P1 ;  /* 0x0000017f1d00780c */ /* 0x000fe20000f84470 */
[----:B----4-:R-:W-:Y:S04]  /*0710*/  @!P5 STS.U16 [R6+UR5], R15 ;  /* 0x0000000f0600d988 */ /* 0x010fe80008000405 */
[----:B-----5:R2:W-:Y:S01]  /*0720*/  @!P6 STS.U16 [R33+UR5], R26 ;  /* 0x0000001a2100e988 */ /* 0x0205e20008000405 */
[----:B------:R-:W-:Y:S02]  /*0730*/  IADD3 R16, P6, PT, R20, UR8, RZ ;  /* 0x0000000814107c10 */ /* 0x000fe4000ffde0ff */
[----:B------:R-:W-:Y:S02]  /*0740*/  ISETP.GT.U32.OR P5, PT, R23, 0x17f, P1 ;  /* 0x0000017f1700780c */ /* 0x000fe40000fa4470 */
[----:B------:R-:W-:-:S02]  /*0750*/  IADD3.X R17, PT, PT, R21, UR9, RZ, P6, !PT ;  /* 0x0000000915117c10 */ /* 0x000fc4000b7fe4ff */
[----:B------:R-:W-:Y:S01]  /*0760*/  ISETP.GT.U32.OR P6, PT, R9, 0x17f, P1 ;  /* 0x0000017f0900780c */ /* 0x000fe20000fc4470 */
[--C-:B0-----:R-:W-:Y:S02]  /*0770*/  @!P3 IMAD.WIDE.U32 R24, R27, 0x100, R12.reuse ;  /* 0x000001001b18b825 */ /* 0x101fe400078e000c */
[----:B-1----:R-:W3:Y:S04]  /*0780*/  @!P4 LDG.E.U16 R31, desc[UR10][R16.64] ;  /* 0x0000000a101fc981 */ /* 0x002ee8000c1e1500 */
[----:B------:R0:W4:Y:S02]  /*0790*/  @!P3 LDG.E.U16 R35, desc[UR10][R24.64] ;  /* 0x0000000a1823b981 */ /* 0x000124000c1e1500 */
[----:B------:R-:W-:-:S04]  /*07a0*/  @!P5 IMAD.WIDE.U32 R18, R23, 0x100, R12 ;  /* 0x000001001712d825 */ /* 0x000fc800078e000c */
[----:B------:R-:W-:Y:S02]  /*07b0*/  @!P6 IMAD.WIDE.U32 R20, R9, 0x100, R12 ;  /* 0x000001000914e825 */ /* 0x000fe400078e000c */
[----:B------:R-:W5:Y:S04]  /*07c0*/  @!P5 LDG.E.U16 R19, desc[UR10][R18.64] ;  /* 0x0000000a1213d981 */ /* 0x000f68000c1e1500 */
[----:B--2---:R-:W2:Y:S01]  /*07d0*/  @!P6 LDG.E.U16 R26, desc[UR10][R20.64] ;  /* 0x0000000a141ae981 */ /* 0x004ea2000c1e1500 */
[----:B------:R-:W-:Y:S01]  /*07e0*/  ULEA UR5, UR12, UR5, 0x7 ;  /* 0x000000050c057291 */ /* 0x000fe2000f8e38ff */
[C---:B------:R-:W-:Y:S02]  /*07f0*/  IMAD R29, R0.reuse, 0x4, R29 ;  /* 0x00000004001d7824 */ /* 0x040fe400078e021d */
[----:B------:R-:W-:-:S02]  /*0800*/  IMAD R27, R0, 0x4, R27 ;  /* 0x00000004001b7824 */ /* 0x000fc400078e021b */
[C---:B0-----:R-:W-:Y:S02]  /*0810*/  IMAD R25, R0.reuse, 0x4, R23 ;  /* 0x0000000400197824 */ /* 0x041fe400078e0217 */
[----:B------:R-:W-:Y:S02]  /*0820*/  IMAD R23, R0, 0x4, R9 ;  /* 0x0000000400177824 */ /* 0x000fe400078e0209 */
[----:B---3--:R0:W-:Y:S04]  /*0830*/  @!P4 STS.U16 [R22+UR5], R31 ;  /* 0x0000001f1600c988 */ /* 0x0081e80008000405 */
[----:B----4-:R1:W-:Y:S01]  /*0840*/  @!P3 STS.U16 [R34+UR5], R35 ;  /* 0x000000232200b988 */ /* 0x0103e20008000405 */
[----:B------:R-:W-:-:S04]  /*0850*/  IADD3 R14, P3, PT, R16, UR8, RZ ;  /* 0x00000008100e7c10 */ /* 0x000fc8000ff7e0ff */
[----:B------:R-:W-:Y:S02]  /*0860*/  IADD3.X R15, PT, PT, R17, UR9, RZ, P3, !PT ;  /* 0x00000009110f7c10 */ /* 0x000fe40009ffe4ff */
[----:B------:R-:W-:Y:S01]  /*0870*/  ISETP.GT.U32.OR P3, PT, R29, 0x17f, P1 ;  /* 0x0000017f1d00780c */ /* 0x000fe20000f64470 */
[----:B-----5:R3:W-:Y:S01]  /*0880*/  @!P5 STS.U16 [R6+UR5], R19 ;  /* 0x000000130600d988 */ /* 0x0207e20008000405 */
[----:B------:R-:W-:Y:S02]  /*0890*/  ISETP.GT.U32.OR P4, PT, R27, 0x17f, P1 ;  /* 0x0000017f1b00780c */ /* 0x000fe40000f84470 */
[----:B------:R-:W-:Y:S01]  /*08a0*/  ISETP.GT.U32.OR P5, PT, R25, 0x17f, P1 ;  /* 0x0000017f1900780c */ /* 0x000fe20000fa4470 */
[----:B--2---:R2:W-:Y:S01]  /*08b0*/  @!P6 STS.U16 [R33+UR5], R26 ;  /* 0x0000001a2100e988 */ /* 0x0045e20008000405 */
[----:B------:R-:W-:-:S07]  /*08c0*/  ISETP.GT.U32.OR P6, PT, R23, 0x17f, P1 ;  /* 0x0000017f1700780c */ /* 0x000fce0000fc4470 */
[----:B0-----:R-:W4:Y:S02]  /*08d0*/  @!P3 LDG.E.U16 R31, desc[UR10][R14.64] ;  /* 0x0000000a0e1fb981 */ /* 0x001f24000c1e1500 */
[----:B------:R-:W-:-:S04]  /*08e0*/  @!P4 IMAD.WIDE.U32 R20, R27, 0x100, R12 ;  /* 0x000001001b14c825 */ /* 0x000fc800078e000c */
[--C-:B------:R-:W-:Y:S01]  /*08f0*/  @!P5 IMAD.WIDE.U32 R16, R25, 0x100, R12.reuse ;  /* 0x000001001910d825 */ /* 0x100fe200078e000c */
[----:B-1----:R0:W5:Y:S03]  /*0900*/  @!P4 LDG.E.U16 R35, desc[UR10][R20.64] ;  /* 0x0000000a1423c981 */ /* 0x002166000c1e1500 */
[----:B---3--:R-:W-:Y:S02]  /*0910*/  @!P6 IMAD.WIDE.U32 R18, R23, 0x100, R12 ;  /* 0x000001001712e825 */ /* 0x008fe400078e000c */
[----:B------:R-:W3:Y:S04]  /*0920*/  @!P5 LDG.E.U16 R17, desc[UR10][R16.64] ;  /* 0x0000000a1011d981 */ /* 0x000ee8000c1e1500 */
[----:B------:R-:W2:Y:S01]  /*0930*/  @!P6 LDG.E.U16 R18, desc[UR10][R18.64] ;  /* 0x0000000a1212e981 */ /* 0x000ea2000c1e1500 */
[----:B------:R-:W-:Y:S01]  /*0940*/  ULEA UR5, UR12, UR5, 0x7 ;  /* 0x000000050c057291 */ /* 0x000fe2000f8e38ff */
[----:B------:R-:W-:-:S02]  /*0950*/  IMAD.MOV.U32 R28, RZ, RZ, R22 ;  /* 0x000000ffff1c7224 */ /* 0x000fc400078e0016 */
[----:B------:R-:W-:Y:S02]  /*0960*/  VIADD R7, R7, 0x10 ;  /* 0x0000001007077836 */ /* 0x000fe40000000000 */
[C---:B0-----:R-:W-:Y:S02]  /*0970*/  IMAD R21, R0.reuse, 0x4, R23 ;  /* 0x0000000400157824 */ /* 0x041fe400078e0217 */
[C---:B------:R-:W-:Y:S02]  /*0980*/  IMAD R9, R0.reuse, 0x4, R29 ;  /* 0x0000000400097824 */ /* 0x040fe400078e021d */
[C---:B------:R-:W-:Y:S02]  /*0990*/  IMAD R27, R0.reuse, 0x4, R27 ;  /* 0x00000004001b7824 */ /* 0x040fe400078e021b */
[----:B------:R-:W-:Y:S01]  /*09a0*/  IMAD R25, R0, 0x4, R25 ;  /* 0x0000000400197824 */ /* 0x000fe200078e0219 */
[----:B----4-:R1:W-:Y:S01]  /*09b0*/  @!P3 STS.U16 [R28+UR5], R31 ;  /* 0x0000001f1c00b988 */ /* 0x0103e20008000405 */
[----:B------:R-:W-:-:S03]  /*09c0*/  ISETP.GE.AND P3, PT, R7, -0xc, PT ;  /* 0xfffffff40700780c */ /* 0x000fc60003f66270 */
[----:B-----5:R1:W-:Y:S01]  /*09d0*/  @!P4 STS.U16 [R34+UR5], R35 ;  /* 0x000000232200c988 */ /* 0x0203e20008000405 */
[----:B------:R-:W-:-:S03]  /*09e0*/  IADD3 R20, P4, PT, R14, UR8, RZ ;  /* 0x000000080e147c10 */ /* 0x000fc6000ff9e0ff */
[----:B---3--:R1:W-:Y:S04]  /*09f0*/  @!P5 STS.U16 [R6+UR5], R17 ;  /* 0x000000110600d988 */ /* 0x0083e80008000405 */
[----:B--2---:R1:W-:Y:S01]  /*0a00*/  @!P6 STS.U16 [R33+UR5], R18 ;  /* 0x000000122100e988 */ /* 0x0043e20008000405 */
[----:B------:R-:W-:Y:S01]  /*0a10*/  ULEA UR5, UR12, UR5, 0x7 ;  /* 0x000000050c057291 */ /* 0x000fe2000f8e38ff */
[----:B------:R-:W-:Y:S01]  /*0a20*/  IADD3.X R23, PT, PT, R15, UR9, RZ, P4, !PT ;  /* 0x000000090f177c10 */ /* 0x000fe2000a7fe4ff */
[----:B------:R-:W-:Y:S10]  /*0a30*/  @!P3 BRA `(.L_x_38) ;  /* 0xfffffff80084b947 */ /* 0x000ff4000383ffff */
[----:B------:R-:W-:-:S07]  /*0a40*/  IMAD.MOV.U32 R29, RZ, RZ, R11 ;  /* 0x000000ffff1d7224 */ /* 0x000fce00078e000b */
.L_x_37:
[----:B------:R-:W-:-:S05]  /*0a50*/  IMAD.MOV R11, RZ, RZ, -R7 ;  /* 0x000000ffff0b7224 */ /* 0x000fca00078e0a07 */
[----:B------:R-:W-:-:S13]  /*0a60*/  ISETP.GT.AND P1, PT, R11, 0x4, PT ;  /* 0x000000040b00780c */ /* 0x000fda0003f24270 */
[----:B------:R-:W-:Y:S05]  /*0a70*/  @!P1 BRA `(.L_x_39) ;  /* 0x0000000000d09947 */ /* 0x000fea0003800000 */
[----:B------:R-:W-:-:S04]  /*0a80*/  ISETP.GT.U32.AND P0, PT, R5, 0xf, PT ;  /* 0x0000000f0500780c */ /* 0x000fc80003f04070 */
[----:B------:R-:W-:-:S13]  /*0a90*/  ISETP.GT.U32.OR P1, PT, R9, 0x17f, P0 ;  /* 0x0000017f0900780c */ /* 0x000fda0000724470 */
[----:B------:R-:W-:-:S05]  /*0aa0*/  @!P1 IMAD.MOV.U32 R22, RZ, RZ, R20 ;  /* 0x000000ffff169224 */ /* 0x000fca00078e0014 */
[----:B01----:R-:W2:Y:S01]  /*0ab0*/  @!P1 LDG.E.U16 R17, desc[UR10][R22.64] ;  /* 0x0000000a16119981 */ /* 0x003ea2000c1e1500 */
[----:B------:R-:W-:Y:S01]  /*0ac0*/  IMAD R28, R8, 0x10, R5 ;  /* 0x00000010081c7824 */ /* 0x000fe200078e0205 */
[----:B------:R-:W-:Y:S01]  /*0ad0*/  ISETP.GT.U32.OR P6, PT, R27, 0x17f, P0 ;  /* 0x0000017f1b00780c */ /* 0x000fe200007c4470 */
[----:B------:R-:W-:Y:S01]  /*0ae0*/  IMAD R11, R0, 0x4, R27 ;  /* 0x00000004000b7824 */ /* 0x000fe200078e021b */
[----:B------:R-:W-:Y:S01]  /*0af0*/  ISETP.GT.U32.OR P5, PT, R25, 0x17f, P0 ;  /* 0x0000017f1900780c */ /* 0x000fe200007a4470 */
[----:B------:R-:W-:Y:S01]  /*0b00*/  IMAD.SHL.U32 R28, R28, 0x2, RZ ;  /* 0x000000021c1c7824 */ /* 0x000fe200078e00ff */
[----:B------:R-:W-:Y:S01]  /*0b10*/  ISETP.GT.U32.OR P4, PT, R21, 0x17f, P0 ;  /* 0x0000017f1500780c */ /* 0x000fe20000784470 */
[C---:B------:R-:W-:Y:S01]  /*0b20*/  IMAD R31, R0.reuse, 0x4, R25 ;  /* 0x00000004001f7824 */ /* 0x040fe200078e0219 */
[----:B------:R-:W-:Y:S01]  /*0b30*/  ISETP.GT.U32.OR P3, PT, R11, 0x17f, P0 ;  /* 0x0000017f0b00780c */ /* 0x000fe20000764470 */
[C---:B------:R-:W-:Y:S02]  /*0b40*/  IMAD R35, R0.reuse, 0x4, R21 ;  /* 0x0000000400237824 */ /* 0x040fe400078e0215 */
[----:B------:R-:W-:Y:S01]  /*0b50*/  IMAD R9, R0, 0x4, R9 ;  /* 0x0000000400097824 */ /* 0x000fe200078e0209 */
[----:B------:R-:W-:-:S05]  /*0b60*/  ISETP.GT.U32.OR P2, PT, R31, 0x17f, P0 ;  /* 0x0000017f1f00780c */ /* 0x000fca0000744470 */
[----:B------:R-:W-:-:S06]  /*0b70*/  @!P5 IMAD.WIDE.U32 R18, R25, 0x100, R12 ;  /* 0x000001001912d825 */ /* 0x000fcc00078e000c */
[----:B------:R-:W3:Y:S02]  /*0b80*/  @!P5 LDG.E.U16 R19, desc[UR10][R18.64] ;  /* 0x0000000a1213d981 */ /* 0x000ee4000c1e1500 */
[----:B------:R-:W-:-:S06]  /*0b90*/  @!P2 IMAD.WIDE.U32 R24, R31, 0x100, R12 ;  /* 0x000001001f18a825 */ /* 0x000fcc00078e000c */
[----:B------:R-:W4:Y:S04]  /*0ba0*/  @!P2 LDG.E.U16 R24, desc[UR10][R24.64] ;  /* 0x0000000a1818a981 */ /* 0x000f28000c1e1500 */
[----:B--2---:R0:W-:Y:S01]  /*0bb0*/  @!P1 STS.U16 [R28+UR5], R17 ;  /* 0x000000111c009988 */ /* 0x0041e20008000405 */
[----:B------:R-:W-:Y:S01]  /*0bc0*/  IADD3 R14, P1, PT, R20, UR8, RZ ;  /* 0x00000008140e7c10 */ /* 0x000fe2000ff3e0ff */
[----:B------:R-:W-:-:S03]  /*0bd0*/  @!P4 IMAD.WIDE.U32 R20, R21, 0x100, R12 ;  /* 0x000001001514c825 */ /* 0x000fc600078e000c */
[----:B------:R-:W-:Y:S02]  /*0be0*/  IADD3.X R15, PT, PT, R23, UR9, RZ, P1, !PT ;  /* 0x00000009170f7c10 */ /* 0x000fe40008ffe4ff */
[----:B------:R-:W-:Y:S01]  /*0bf0*/  ISETP.GT.U32.OR P1, PT, R35, 0x17f, P0 ;  /* 0x0000017f2300780c */ /* 0x000fe20000724470 */
[----:B------:R-:W2:Y:S01]  /*0c00*/  @!P4 LDG.E.U16 R30, desc[UR10][R20.64] ;  /* 0x0000000a141ec981 */ /* 0x000ea2000c1e1500 */
[----:B------:R-:W-:Y:S01]  /*0c10*/  ISETP.GT.U32.OR P0, PT, R9, 0x17f, P0 ;  /* 0x0000017f0900780c */ /* 0x000fe20000704470 */
[----:B0-----:R-:W-:-:S04]  /*0c20*/  @!P6 IMAD.WIDE.U32 R16, R27, 0x100, R12 ;  /* 0x000001001b10e825 */ /* 0x001fc800078e000c */
[--C-:B------:R-:W-:Y:S02]  /*0c30*/  @!P3 IMAD.WIDE.U32 R22, R11, 0x100, R12.reuse ;  /* 0x000001000b16b825 */ /* 0x100fe400078e000c */
[----:B------:R-:W5:Y:S04]  /*0c40*/  @!P6 LDG.E.U16 R17, desc[UR10][R16.64] ;  /* 0x0000000a1011e981 */ /* 0x000f68000c1e1500 */
[----:B------:R-:W-:Y:S01]  /*0c50*/  @!P1 IMAD.WIDE.U32 R26, R35, 0x100, R12 ;  /* 0x00000100231a9825 */ /* 0x000fe200078e000c */
[----:B------:R-:W4:Y:S04]  /*0c60*/  @!P3 LDG.E.U16 R23, desc[UR10][R22.64] ;  /* 0x0000000a1617b981 */ /* 0x000f28000c1e1500 */
[----:B------:R-:W4:Y:S04]  /*0c70*/  @!P0 LDG.E.U16 R37, desc[UR10][R14.64] ;  /* 0x0000000a0e258981 */ /* 0x000f28000c1e1500 */
[----:B------:R0:W4:Y:S01]  /*0c80*/  @!P1 LDG.E.U16 R26, desc[UR10][R26.64] ;  /* 0x0000000a1a1a9981 */ /* 0x000122000c1e1500 */
[----:B------:R-:W-:Y:S01]  /*0c90*/  ULEA UR6, UR12, UR5, 0x7 ;  /* 0x000000050c067291 */ /* 0x000fe2000f8e38ff */
[----:B------:R-:W-:-:S02]  /*0ca0*/  VIADD R7, R7, 0x4 ;  /* 0x0000000407077836 */ /* 0x000fc40000000000 */
[----:B------:R-:W-:Y:S02]  /*0cb0*/  IMAD.SHL.U32 R29, R5, 0x2, RZ ;  /* 0x00000002051d7824 */ /* 0x000fe400078e00ff */
[----:B------:R-:W-:Y:S02]  /*0cc0*/  VIADD R7, R7, 0x4 ;  /* 0x0000000407077836 */ /* 0x000fe40000000000 */
[C---:B------:R-:W-:Y:S02]  /*0cd0*/  IMAD R9, R0.reuse, 0x4, R9 ;  /* 0x0000000400097824 */ /* 0x040fe400078e0209 */
[C---:B0-----:R-:W-:Y:S02]  /*0ce0*/  IMAD R27, R0.reuse, 0x4, R11 ;  /* 0x00000004001b7824 */ /* 0x041fe400078e020b */
[C---:B------:R-:W-:Y:S02]  /*0cf0*/  IMAD R25, R0.reuse, 0x4, R31 ;  /* 0x0000000400197824 */ /* 0x040fe400078e021f */
[----:B------:R-:W-:Y:S01]  /*0d00*/  IMAD R21, R0, 0x4, R35 ;  /* 0x0000000400157824 */ /* 0x000fe200078e0223 */
[----:B-----5:R-:W-:Y:S04]  /*0d10*/  @!P6 STS.U16 [R34+UR5], R17 ;  /* 0x000000112200e988 */ /* 0x020fe80008000405 */
[----:B---3--:R-:W-:Y:S04]  /*0d20*/  @!P5 STS.U16 [R6+UR5], R19 ;  /* 0x000000130600d988 */ /* 0x008fe80008000405 */
[----:B--2---:R-:W-:Y:S04]  /*0d30*/  @!P4 STS.U16 [R33+UR5], R30 ;  /* 0x0000001e2100c988 */ /* 0x004fe80008000405 */
[----:B----4-:R-:W-:Y:S04]  /*0d40*/  @!P0 STS.U16 [R28+UR6], R37 ;  /* 0x000000251c008988 */ /* 0x010fe80008000406 */
[----:B------:R0:W-:Y:S04]  /*0d50*/  @!P3 STS.U16 [R34+UR6], R23 ;  /* 0x000000172200b988 */ /* 0x0001e80008000406 */
[----:B------:R2:W-:Y:S04]  /*0d60*/  @!P2 STS.U16 [R6+UR6], R24 ;  /* 0x000000180600a988 */ /* 0x0005e80008000406 */
[----:B------:R2:W-:Y:S01]  /*0d70*/  @!P1 STS.U16 [R33+UR6], R26 ;  /* 0x0000001a21009988 */ /* 0x0005e20008000406 */
[----:B------:R-:W-:-:S02]  /*0d80*/  IADD3 R20, P1, PT, R14, UR8, RZ ;  /* 0x000000080e147c10 */ /* 0x000fc4000ff3e0ff */
[----:B------:R-:W-:Y:S02]  /*0d90*/  PLOP3.LUT P0, PT, PT, PT, PT, 0x8, 0x80 ;  /* 0x000000000080781c */ /* 0x000fe40003f0e170 */
[----:B0-----:R-:W-:Y:S01]  /*0da0*/  IADD3.X R23, PT, PT, R15, UR9, RZ, P1, !PT ;  /* 0x000000090f177c10 */ /* 0x001fe20008ffe4ff */
[----:B------:R-:W-:-:S12]  /*0db0*/  ULEA UR5, UR12, UR6, 0x7 ;  /* 0x000000060c057291 */ /* 0x000fd8000f8e38ff */
.L_x_39:
[----:B------:R-:W-:-:S13]  /*0dc0*/  ISETP.NE.OR P0, PT, R7, RZ, P0 ;  /* 0x000000ff0700720c */ /* 0x000fda0000705670 */
[----:B------:R-:W-:Y:S05]  /*0dd0*/  @!P0 BRA `(.L_x_40) ;  /* 0x00000000007c8947 */ /* 0x000fea0003800000 */
.L_x_36:
[C---:B------:R-:W-:Y:S01]  /*0de0*/  IMAD.SHL.U32 R29, R5.reuse, 0x2, RZ ;  /* 0x00000002051d7824 */ /* 0x040fe200078e00ff */
[C---:B------:R-:W-:Y:S02]  /*0df0*/  ISETP.GT.U32.AND P0, PT, R5.reuse, 0xf, PT ;  /* 0x0000000f0500780c */ /* 0x040fe40003f04070 */
[----:B------:R-:W-:Y:S01]  /*0e00*/  ISETP.GT.U32.AND P1, PT, R5, 0xf, PT ;  /* 0x0000000f0500780c */ /* 0x000fe20003f24070 */
[----:B-1----:R-:W-:-:S12]  /*0e10*/  IMAD R28, R8, 0x20, R29 ;  /* 0x00000020081c7824 */ /* 0x002fd800078e021d */
.L_x_41:
[----:B------:R-:W-:Y:S02]  /*0e20*/  ISETP.GT.U32.OR P2, PT, R9, 0x17f, P0 ;  /* 0x0000017f0900780c */ /* 0x000fe40000744470 */
[----:B------:R-:W-:-:S04]  /*0e30*/  PLOP3.LUT P0, PT, P1, PT, PT, 0x80, 0x8 ;  /* 0x000000000008781c */ /* 0x000fc80000f0f070 */
[----:B------:R-:W-:Y:S02]  /*0e40*/  ISETP.GT.U32.OR P3, PT, R27, 0x17f, P0 ;  /* 0x0000017f1b00780c */ /* 0x000fe40000764470 */
[----:B------:R-:W-:Y:S02]  /*0e50*/  ISETP.GT.U32.OR P4, PT, R25, 0x17f, P0 ;  /* 0x0000017f1900780c */ /* 0x000fe40000784470 */
[----:B------:R-:W-:-:S03]  /*0e60*/  ISETP.GT.U32.OR P5, PT, R21, 0x17f, P0 ;  /* 0x0000017f1500780c */ /* 0x000fc600007a4470 */
[----:B------:R-:W-:-:S05]  /*0e70*/  @!P2 IMAD.MOV.U32 R22, RZ, RZ, R20 ;  /* 0x000000ffff16a224 */ /* 0x000fca00078e0014 */
[----:B0--3--:R-:W3:Y:S01]  /*0e80*/  @!P2 LDG.E.U16 R11, desc[UR10][R22.64] ;  /* 0x0000000a160ba981 */ /* 0x009ee2000c1e1500 */
[----:B------:R-:W-:-:S04]  /*0e90*/  @!P3 IMAD.WIDE.U32 R14, R27, 0x100, R12 ;  /* 0x000001001b0eb825 */ /* 0x000fc800078e000c */
[--C-:B------:R-:W-:Y:S02]  /*0ea0*/  @!P4 IMAD.WIDE.U32 R16, R25, 0x100, R12.reuse ;  /* 0x000001001910c825 */ /* 0x100fe400078e000c */
[----:B------:R-:W4:Y:S02]  /*0eb0*/  @!P3 LDG.E.U16 R15, desc[UR10][R14.64] ;  /* 0x0000000a0e0fb981 */ /* 0x000f24000c1e1500 */
[----:B------:R-:W-:Y:S02]  /*0ec0*/  @!P5 IMAD.WIDE.U32 R18, R21, 0x100, R12 ;  /* 0x000001001512d825 */ /* 0x000fe400078e000c */
[----:B------:R-:W5:Y:S04]  /*0ed0*/  @!P4 LDG.E.U16 R17, desc[UR10][R16.64] ;  /* 0x0000000a1011c981 */ /* 0x000f68000c1e1500 */
[----:B------:R-:W2:Y:S01]  /*0ee0*/  @!P5 LDG.E.U16 R18, desc[UR10][R18.64] ;  /* 0x0000000a1212d981 */ /* 0x000ea2000c1e1500 */
[----:B------:R-:W-:-:S02]  /*0ef0*/  VIADD R7, R7, 0x4 ;  /* 0x0000000407077836 */ /* 0x000fc40000000000 */
[C---:B------:R-:W-:Y:S02]  /*0f00*/  IMAD R9, R0.reuse, 0x4, R9 ;  /* 0x0000000400097824 */ /* 0x040fe400078e0209 */
[C---:B------:R-:W-:Y:S02]  /*0f10*/  IMAD R27, R0.reuse, 0x4, R27 ;  /* 0x00000004001b7824 */ /* 0x040fe400078e021b */
[C---:B------:R-:W-:Y:S02]  /*0f20*/  IMAD R25, R0.reuse, 0x4, R25 ;  /* 0x0000000400197824 */ /* 0x040fe400078e0219 */
[----:B------:R-:W-:Y:S01]  /*0f30*/  IMAD R21, R0, 0x4, R21 ;  /* 0x0000000400157824 */ /* 0x000fe200078e0215 */
[----:B---3--:R3:W-:Y:S01]  /*0f40*/  @!P2 STS.U16 [R28+UR5], R11 ;  /* 0x0000000b1c00a988 */ /* 0x0087e20008000405 */
[----:B------:R-:W-:-:S03]  /*0f50*/  ISETP.NE.AND P2, PT, R7, RZ, PT ;  /* 0x000000ff0700720c */ /* 0x000fc60003f45270 */
[----:B----4-:R3:W-:Y:S01]  /*0f60*/  @!P3 STS.U16 [R34+UR5], R15 ;  /* 0x0000000f2200b988 */ /* 0x0107e20008000405 */
[----:B------:R-:W-:-:S03]  /*0f70*/  IADD3 R20, P3, PT, R20, UR8, RZ ;  /* 0x0000000814147c10 */ /* 0x000fc6000ff7e0ff */
[----:B-----5:R3:W-:Y:S04]  /*0f80*/  @!P4 STS.U16 [R6+UR5], R17 ;  /* 0x000000110600c988 */ /* 0x0207e80008000405 */
[----:B--2---:R3:W-:Y:S01]  /*0f90*/  @!P5 STS.U16 [R33+UR5], R18 ;  /* 0x000000122100d988 */ /* 0x0047e20008000405 */
[----:B------:R-:W-:Y:S01]  /*0fa0*/  ULEA UR5, UR12, UR5, 0x7 ;  /* 0x000000050c057291 */ /* 0x000fe2000f8e38ff */
[----:B------:R-:W-:Y:S01]  /*0fb0*/  IADD3.X R23, PT, PT, R23, UR9, RZ, P3, !PT ;  /* 0x0000000917177c10 */ /* 0x000fe20009ffe4ff */
[----:B------:R-:W-:Y:S10]  /*0fc0*/  @P2 BRA `(.L_x_41) ;  /* 0xfffffffc00942947 */ /* 0x000ff4000383ffff */
.L_x_40:
[----:B------:R-:W-:-:S13]  /*0fd0*/  ISETP.NE.AND P0, PT, R2, RZ, PT ;  /* 0x000000ff0200720c */ /* 0x000fda0003f05270 */
[----:B------:R-:W-:Y:S05]  /*0fe0*/  @!P0 BRA `(.L_x_42) ;  /* 0x0000000000748947 */ /* 0x000fea0003800000 */
[----:B------:R-:W-:Y:S01]  /*0ff0*/  ISETP.GT.U32.AND P1, PT, R5, 0xf, PT ;  /* 0x0000000f0500780c */ /* 0x000fe20003f24070 */
[----:B------:R-:W-:Y:S01]  /*1000*/  BSSY.RECONVERGENT B0, `(.L_x_43) ;  /* 0x000000a000007945 */ /* 0x000fe20003800200 */
[----:B------:R-:W-:Y:S02]  /*1010*/  ISETP.NE.AND P0, PT, R2, 0x1, PT ;  /* 0x000000010200780c */ /* 0x000fe40003f05270 */
[----:B------:R-:W-:-:S13]  /*1020*/  ISETP.GT.U32.OR P2, PT, R9, 0x17f, P1 ;  /* 0x0000017f0900780c */ /* 0x000fda0000f44470 */
[----:B------:R-:W-:Y:S05]  /*1030*/  @P2 BRA `(.L_x_44) ;  /* 0x0000000000182947 */ /* 0x000fea0003800000 */
[----:B------:R-:W4:Y:S02]  /*1040*/  LDCU.64 UR14, c[0x0][0x388] ;  /* 0x00007100ff0e77ac */ /* 0x000f240008000a00 */
[----:B----4-:R-:W-:-:S04]  /*1050*/  LEA R12, P2, R9, UR14, 0x8 ;  /* 0x0000000e090c7c11 */ /* 0x010fc8000f8440ff */
[----:B------:R-:W-:-:S03]  /*1060*/  LEA.HI.X R13, R9, UR15, RZ, 0x8, P2 ;  /* 0x0000000f090d7c11 */ /* 0x000fc600090f44ff */
[----:B------:R-:W-:-:S06]  /*1070*/  IMAD.WIDE.U32 R12, R4, 0x2, R12 ;  /* 0x00000002040c7825 */ /* 0x000fcc00078e000c */
[----:B0-----:R-:W4:Y:S04]  /*1080*/  LDG.E.U16 R13, desc[UR10][R12.64] ;  /* 0x0000000a0c0d7981 */ /* 0x001f28000c1e1500 */
[----:B----4-:R4:W-:Y:S02]  /*1090*/  STS.U16 [R28+UR5], R13 ;  /* 0x0000000d1c007988 */ /* 0x0109e40008000405 */
.L_x_44:
[----:B0-----:R-:W-:Y:S05]  /*10a0*/  BSYNC.RECONVERGENT B0 ;  /* 0x0000000000007941 */ /* 0x001fea0003800200 */
.L_x_43:
[----:B------:R-:W-:Y:S05]  /*10b0*/  @!P0 BRA `(.L_x_42) ;  /* 0x0000000000408947 */ /* 0x000fea0003800000 */
[----:B------:R-:W-:Y:S02]  /*10c0*/  ISETP.GT.U32.OR P0, PT, R25, 0x17f, P1 ;  /* 0x0000017f1900780c */ /* 0x000fe40000f04470 */
[----:B------:R-:W-:Y:S02]  /*10d0*/  ISETP.GT.U32.OR P1, PT, R27, 0x17f, P1 ;  /* 0x0000017f1b00780c */ /* 0x000fe40000f24470 */
[----:B------:R-:W-:-:S11]  /*10e0*/  ISETP.EQ.OR P0, PT, R2, 0x2, P0 ;  /* 0x000000020200780c */ /* 0x000fd60000702670 */
[----:B---3--:R-:W0:Y:S08]  /*10f0*/  @!P1 LDC.64 R14, c[0x0][0x388] ;  /* 0x0000e200ff0e9b82 */ /* 0x008e300000000a00 */
[----:B----4-:R-:W3:Y:S01]  /*1100*/  @!P0 LDC.64 R12, c[0x0][0x388] ;  /* 0x0000e200ff0c8b82 */ /* 0x010ee20000000a00 */
[----:B0-----:R-:W-:-:S04]  /*1110*/  @!P1 LEA R14, P2, R27, R14, 0x8 ;  /* 0x0000000e1b0e9211 */ /* 0x001fc800078440ff */
[----:B------:R-:W-:Y:S02]  /*1120*/  @!P1 LEA.HI.X R15, R27, R15, RZ, 0x8, P2 ;  /* 0x0000000f1b0f9211 */ /* 0x000fe400010f44ff */
[----:B---3--:R-:W-:Y:S01]  /*1130*/  @!P0 LEA R12, P3, R25, R12, 0x8 ;  /* 0x0000000c190c8211 */ /* 0x008fe200078640ff */
[----:B------:R-:W-:-:S03]  /*1140*/  @!P1 IMAD.WIDE.U32 R14, R4, 0x2, R14 ;  /* 0x00000002040e9825 */ /* 0x000fc600078e000e */
[----:B------:R-:W-:-:S03]  /*1150*/  @!P0 LEA.HI.X R13, R25, R13, RZ, 0x8, P3 ;  /* 0x0000000d190d8211 */ /* 0x000fc600018f44ff */
[----:B------:R-:W3:Y:S01]  /*1160*/  @!P1 LDG.E.U16 R15, desc[UR10][R14.64] ;  /* 0x0000000a0e0f9981 */ /* 0x000ee2000c1e1500 */
[----:B------:R-:W-:-:S06]  /*1170*/  @!P0 IMAD.WIDE.U32 R12, R4, 0x2, R12 ;  /* 0x00000002040c8825 */ /* 0x000fcc00078e000c */
[----:B------:R-:W4:Y:S01]  /*1180*/  @!P0 LDG.E.U16 R13, desc[UR10][R12.64] ;  /* 0x0000000a0c0d8981 */ /* 0x000f22000c1e1500 */
[----:B------:R-:W-:-:S05]  /*1190*/  @!P1 IMAD R10, R10, 0x20, R29 ;  /* 0x000000200a0a9824 */ /* 0x000fca00078e021d */
[----:B---3--:R0:W-:Y:S04]  /*11a0*/  @!P1 STS.U16 [R10+UR5], R15 ;  /* 0x0000000f0a009988 */ /* 0x0081e80008000405 */
[----:B----4-:R0:W-:Y:S02]  /*11b0*/  @!P0 STS.U16 [R6+UR5], R13 ;  /* 0x0000000d06008988 */ /* 0x0101e40008000405 */
.L_x_42:
[----:B------:R-:W-:Y:S01]  /*11c0*/  BAR.SYNC.DEFER_BLOCKING 0x0 ;  /* 0x0000000000007b1d */ /* 0x000fe20000010000 */
[----:B-1----:R-:W-:-:S07]  /*11d0*/  IMAD.SHL.U32 R31, R8, 0x10, RZ ;  /* 0x00000010081f7824 */ /* 0x002fce00078e00ff */
.L_x_45:
[----:B-1----:R-:W1:Y:S01]  /*11e0*/  S2R R14, SR_LANEID ;  /* 0x00000000000e7919 */ /* 0x002e620000000000 */
[----:B------:R-:W5:Y:S01]  /*11f0*/  LDC.64 R4, c[0x0][0x380] ;  /* 0x0000e000ff047b82 */ /* 0x000f620000000a00 */
[----:B------:R-:W-:Y:S02]  /*1200*/  IMAD.MOV.U32 R37, RZ, RZ, RZ ;  /* 0x000000ffff257224 */ /* 0x000fe400078e00ff */
[----:B-----5:R-:W-:Y:S01]  /*1210*/  IMAD.WIDE.U32 R4, R31, 0x300, R4 ;  /* 0x000003001f047825 */ /* 0x020fe200078e0004 */
[----:B-1----:R-:W-:Y:S02]  /*1220*/  LOP3.LUT R36, R14, 0x3, RZ, 0xc0, !PT ;  /* 0x000000030e247812 */ /* 0x002fe400078ec0ff */
[----:B------:R-:W-:-:S05]  /*1230*/  SHF.R.U32.HI R30, RZ, 0x2, R14 ;  /* 0x00000002ff1e7819 */ /* 0x000fca000001160e */
[----:B0-23--:R-:W-:-:S03]  /*1240*/  IMAD.WIDE.U32 R6, R30, 0xc0, R36 ;  /* 0x000000c01e067825 */ /* 0x00dfc600078e0024 */
[----:B------:R-:W-:-:S04]  /*1250*/  LEA R26, P0, R6, R4, 0x2 ;  /* 0x00000004061a7211 */ /* 0x000fc800078010ff */
[----:B------:R-:W-:-:S05]  /*1260*/  LEA.HI.X R27, R6, R5, R7, 0x2, P0 ;  /* 0x00000005061b7211 */ /* 0x000fca00000f1407 */
[----:B------:R-:W2:Y:S04]  /*1270*/  LDG.E R8, desc[UR10][R26.64] ;  /* 0x0000000a1a087981 */ /* 0x000ea8000c1e1900 */
[----:B------:R-:W2:Y:S04]  /*1280*/  LDG.E R9, desc[UR10][R26.64+0x1800] ;  /* 0x0018000a1a097981 */ /* 0x000ea8000c1e1900 */
[----:B------:R-:W2:Y:S04]  /*1290*/  LDG.E R10, desc[UR10][R26.64+0x10] ;  /* 0x0000100a1a0a7981 */ /* 0x000ea8000c1e1900 */
[----:B------:R-:W2:Y:S04]  /*12a0*/  LDG.E R11, desc[UR10][R26.64+0x1810] ;  /* 0x0018100a1a0b7981 */ /* 0x000ea8000c1e1900 */
[----:B------:R-:W3:Y:S04]  /*12b0*/  LDG.E R4, desc[UR10][R26.64+0x20] ;  /* 0x0000200a1a047981 */ /* 0x000ee8000c1e1900 */
[----:B------:R-:W3:Y:S04]  /*12c0*/  LDG.E R5, desc[UR10][R26.64+0x1820] ;  /* 0x0018200a1a057981 */ /* 0x000ee8000c1e1900 */
[----:B------:R-:W3:Y:S04]  /*12d0*/  LDG.E R6, desc[UR10][R26.64+0x30] ;  /* 0x0000300a1a067981 */ /* 0x000ee8000c1e1900 */
[----:B------:R-:W3:Y:S01]  /*12e0*/  LDG.E R7, desc[UR10][R26.64+0x1830] ;  /* 0x0018300a1a077981 */ /* 0x000ee2000c1e1900 */
[----:B------:R-:W-:Y:S05]  /*12f0*/  WARPSYNC.ALL ;  /* 0x0000000000007948 */ /* 0x000fea0003800000 */
[----:B------:R-:W0:Y:S01]  /*1300*/  S2UR UR6, SR_CgaCtaId ;  /* 0x00000000000679c3 */ /* 0x000e220000008800 */
[--C-:B------:R-:W-:Y:S01]  /*1310*/  SHF.R.U32.HI R12, RZ, 0x3, R14.reuse ;  /* 0x00000003ff0c7819 */ /* 0x100fe2000001160e */
[----:B------:R-:W-:Y:S01]  /*1320*/  UMOV UR5, 0x400 ;  /* 0x0000040000057882 */ /* 0x000fe20000000000 */
[----:B----4-:R-:W-:Y:S01]  /*1330*/  LOP3.LUT R13, R14, 0x7, RZ, 0xc0, !PT ;  /* 0x000000070e0d7812 */ /* 0x010fe200078ec0ff */
[----:B------:R-:W4:Y:S02]  /*1340*/  LDG.E R15, desc[UR10][R26.64+0x1850] ;  /* 0x0018500a1a0f7981 */ /* 0x000f24000c1e1900 */
[----:B------:R-:W-:Y:S01]  /*1350*/  IMAD.SHL.U32 R16, R12, 0x8, RZ ;  /* 0x000000080c107824 */ /* 0x000fe200078e00ff */
[----:B------:R-:W-:-:S02]  /*1360*/  SHF.R.U32.HI R12, RZ, 0x4, R14 ;  /* 0x00000004ff0c7819 */ /* 0x000fc4000001160e */
[----:B------:R-:W4:Y:S02]  /*1370*/  LDG.E R14, desc[UR10][R26.64+0x50] ;  /* 0x0000500a1a0e7981 */ /* 0x000f24000c1e1900 */
[----:B------:R-:W-:Y:S01]  /*1380*/  LOP3.LUT R13, R16, 0x8, R13, 0xe2, !PT ;  /* 0x00000008100d7812 */ /* 0x000fe200078ee20d */
[----:B------:R-:W-:-:S04]  /*1390*/  IMAD.SHL.U32 R12, R12, 0x8, RZ ;  /* 0x000000080c0c7824 */ /* 0x000fc800078e00ff */
[----:B------:R-:W-:Y:S02]  /*13a0*/  IMAD R24, R13, 0x10, R12 ;  /* 0x000000100d187824 */ /* 0x000fe400078e020c */
[----:B------:R-:W4:Y:S04]  /*13b0*/  LDG.E R12, desc[UR10][R26.64+0x40] ;  /* 0x0000400a1a0c7981 */ /* 0x000f28000c1e1900 */
[----:B------:R-:W4:Y:S01]  /*13c0*/  LDG.E R13, desc[UR10][R26.64+0x1840] ;  /* 0x0018400a1a0d7981 */ /* 0x000f22000c1e1900 */
[----:B0-----:R-:W-:-:S04]  /*13d0*/  ULEA UR5, UR6, UR5, 0x18 ;  /* 0x0000000506057291 */ /* 0x001fc8000f8ec0ff */
[----:B------:R-:W-:Y:S02]  /*13e0*/  UIADD3 UR6, UPT, UPT, UR5, 0x200, URZ ;  /* 0x0000020005067890 */ /* 0x000fe4000fffe0ff */
[----:B------:R-:W-:-:S05]  /*13f0*/  LEA R25, R24, UR5, 0x1 ;  /* 0x0000000518197c11 */ /* 0x000fca000f8e08ff */
[----:B------:R-:W2:Y:S01]  /*1400*/  LDSM.16.MT88.4 R16, [R25] ;  /* 0x000000001910783b */ /* 0x000ea20000004200 */
[----:B------:R-:W-:Y:S01]  /*1410*/  LEA R35, R24, UR6, 0x1 ;  /* 0x0000000618237c11 */ /* 0x000fe2000f8e08ff */
[C---:B--2---:R-:W-:Y:S08]  /*1420*/  HMMA.16816.F32 R20, R8.reuse, R16, RZ ;  /* 0x000000100814723c */ /* 0x044ff000000018ff */
[----:B------:R-:W-:Y:S01]  /*1430*/  HMMA.16816.F32 R8, R8, R18, RZ ;  /* 0x000000120808723c */ /* 0x000fe200000018ff */
[----:B------:R-:W3:Y:S11]  /*1440*/  LDSM.16.MT88.4 R16, [R35] ;  /* 0x000000002310783b */ /* 0x000ef60000004200 */
[C---:B---3--:R-:W-:Y:S08]  /*1450*/  HMMA.16816.F32 R20, R4.reuse, R16, R20 ;  /* 0x000000100414723c */ /* 0x048ff00000001814 */
[----:B------:R-:W-:Y:S01]  /*1460*/  HMMA.16816.F32 R4, R4, R18, R8 ;  /* 0x000000120404723c */ /* 0x000fe20000001808 */
[----:B------:R-:W2:Y:S04]  /*1470*/  LDG.E R8, desc[UR10][R26.64+0x60] ;  /* 0x0000600a1a087981 */ /* 0x000ea8000c1e1900 */
[----:B------:R-:W2:Y:S04]  /*1480*/  LDG.E R9, desc[UR10][R26.64+0x1860] ;  /* 0x0018600a1a097981 */ /* 0x000ea8000c1e1900 */
[----:B------:R-:W2:Y:S04]  /*1490*/  LDG.E R10, desc[UR10][R26.64+0x70] ;  /* 0x0000700a1a0a7981 */ /* 0x000ea8000c1e1900 */
[----:B------:R-:W2:Y:S01]  /*14a0*/  LDG.E R11, desc[UR10][R26.64+0x1870] ;  /* 0x0018700a1a0b7981 */ /* 0x000ea2000c1e1900 */
[----:B------:R-:W-:-:S06]  /*14b0*/  UIADD3 UR6, UPT, UPT, UR5, 0x400, URZ ;  /* 0x0000040005067890 */ /* 0x000fcc000fffe0ff */
[----:B------:R-:W-:-:S05]  /*14c0*/  LEA R25, R24, UR6, 0x1 ;  /* 0x0000000618197c11 */ /* 0x000fca000f8e08ff */
[----:B------:R-:W4:Y:S01]  /*14d0*/  LDSM.16.MT88.4 R16, [R25] ;  /* 0x000000001910783b */ /* 0x000f220000004200 */
[----:B------:R-:W-:-:S06]  /*14e0*/  UIADD3 UR6, UPT, UPT, UR5, 0x600, URZ ;  /* 0x0000060005067890 */ /* 0x000fcc000fffe0ff */
[----:B------:R-:W-:Y:S01]  /*14f0*/  LEA R35, R24, UR6, 0x1 ;  /* 0x0000000618237c11 */ /* 0x000fe2000f8e08ff */
[C---:B----4-:R-:W-:Y:S08]  /*1500*/  HMMA.16816.F32 R20, R12.reuse, R16, R20 ;  /* 0x000000100c14723c */ /* 0x050ff00000001814 */
[----:B------:R-:W-:Y:S01]  /*1510*/  HMMA.16816.F32 R12, R12, R18, R4 ;  /* 0x000000120c0c723c */ /* 0x000fe20000001804 */
[----:B------:R-:W3:Y:S04]  /*1520*/  LDG.E R4, desc[UR10][R26.64+0x80] ;  /* 0x0000800a1a047981 */ /* 0x000ee8000c1e1900 */
[----:B------:R-:W3:Y:S04]  /*1530*/  LDG.E R5, desc[UR10][R26.64+0x1880] ;  /* 0x0018800a1a057981 */ /* 0x000ee8000c1e1900 */
[----:B------:R-:W3:Y:S04]  /*1540*/  LDG.E R6, desc[UR10][R26.64+0x90] ;  /* 0x0000900a1a067981 */ /* 0x000ee8000c1e1900 */
[----:B------:R-:W3:Y:S04]  /*1550*/  LDG.E R7, desc[UR10][R26.64+0x1890] ;  /* 0x0018900a1a077981 */ /* 0x000ee8000c1e1900 */
[----:B------:R-:W2:Y:S01]  /*1560*/  LDSM.16.MT88.4 R16, [R35] ;  /* 0x000000002310783b */ /* 0x000ea20000004200 */
[----:B------:R-:W-:-:S06]  /*1570*/  UIADD3 UR6, UPT, UPT, UR5, 0x800, URZ ;  /* 0x0000080005067890 */ /* 0x000fcc000fffe0ff */
[----:B------:R-:W-:Y:S01]  /*1580*/  LEA R25, R24, UR6, 0x1 ;  /* 0x0000000618197c11 */ /* 0x000fe2000f8e08ff */
[C---:B--2---:R-:W-:Y:S08]  /*1590*/  HMMA.16816.F32 R20, R8.reuse, R16, R20 ;  /* 0x000000100814723c */ /* 0x044ff00000001814 */
[----:B------:R-:W-:Y:S01]  /*15a0*/  HMMA.16816.F32 R8, R8, R18, R12 ;  /* 0x000000120808723c */ /* 0x000fe2000000180c */
[----:B------:R-:W2:Y:S04]  /*15b0*/  LDG.E R12, desc[UR10][R26.64+0xa0] ;  /* 0x0000a00a1a0c7981 */ /* 0x000ea8000c1e1900 */
[----:B------:R-:W2:Y:S04]  /*15c0*/  LDG.E R13, desc[UR10][R26.64+0x18a0] ;  /* 0x0018a00a1a0d7981 */ /* 0x000ea8000c1e1900 */
[----:B------:R-:W2:Y:S04]  /*15d0*/  LDG.E R14, desc[UR10][R26.64+0xb0] ;  /* 0x0000b00a1a0e7981 */ /* 0x000ea8000c1e1900 */
[----:B------:R-:W2:Y:S04]  /*15e0*/  LDG.E R15, desc[UR10][R26.64+0x18b0] ;  /* 0x0018b00a1a0f7981 */ /* 0x000ea8000c1e1900 */
[----:B------:R-:W3:Y:S01]  /*15f0*/  LDSM.16.MT88.4 R16, [R25] ;  /* 0x000000001910783b */ /* 0x000ee20000004200 */
[----:B------:R-:W-:-:S06]  /*1600*/  UIADD3 UR6, UPT, UPT, UR5, 0xa00, URZ ;  /* 0x00000a0005067890 */ /* 0x000fcc000fffe0ff */
[----:B------:R-:W-:Y:S01]  /*1610*/  LEA R35, R24, UR6, 0x1 ;  /* 0x0000000618237c11 */ /* 0x000fe2000f8e08ff */
[C---:B---3--:R-:W-:Y:S08]  /*1620*/  HMMA.16816.F32 R20, R4.reuse, R16, R20 ;  /* 0x000000100414723c */ /* 0x048ff00000001814 */
        /* <DEDUP_REMOVED lines=133> */
[C---:B------:R-:W-:Y:S01]  /*1e80*/  LEA R25, R24.reuse, UR6, 0x1 ;  /* 0x0000000618197c11 */ /* 0x040fe2000f8e08ff */
[C---:B--2---:R-:W-:Y:S08]  /*1e90*/  HMMA.16816.F32 R20, R4.reuse, R16, R20 ;  /* 0x000000100414723c */ /* 0x044ff00000001814 */
[----:B------:R-:W-:Y:S01]  /*1ea0*/  HMMA.16816.F32 R4, R4, R18, R8 ;  /* 0x000000120404723c */ /* 0x000fe20000001808 */
[----:B------:R-:W2:Y:S04]  /*1eb0*/  LDG.E R8, desc[UR10][R26.64+0x2a0] ;  /* 0x0002a00a1a087981 */ /* 0x000ea8000c1e1900 */
[----:B------:R-:W2:Y:S04]  /*1ec0*/  LDG.E R9, desc[UR10][R26.64+0x1aa0] ;  /* 0x001aa00a1a097981 */ /* 0x000ea8000c1e1900 */
[----:B------:R-:W2:Y:S04]  /*1ed0*/  LDG.E R10, desc[UR10][R26.64+0x2b0] ;  /* 0x0002b00a1a0a7981 */ /* 0x000ea8000c1e1900 */
[----:B------:R-:W2:Y:S04]  /*1ee0*/  LDG.E R11, desc[UR10][R26.64+0x1ab0] ;  /* 0x001ab00a1a0b7981 */ /* 0x000ea8000c1e1900 */
[----:B------:R-:W3:Y:S01]  /*1ef0*/  LDSM.16.MT88.4 R16, [R25] ;  /* 0x000000001910783b */ /* 0x000ee20000004200 */
[----:B------:R-:W-:Y:S01]  /*1f00*/  UIADD3 UR6, UPT, UPT, UR5, 0x2a00, URZ ;  /* 0x00002a0005067890 */ /* 0x000fe2000fffe0ff */
[----:B---3--:R-:W-:Y:S05]  /*1f10*/  HMMA.16816.F32 R20, R12, R16, R20 ;  /* 0x000000100c14723c */ /* 0x008fea0000001814 */
[----:B------:R-:W-:-:S03]  /*1f20*/  LEA R16, R24, UR6, 0x1 ;  /* 0x0000000618107c11 */ /* 0x000fc6000f8e08ff */
[----:B------:R-:W-:Y:S03]  /*1f30*/  HMMA.16816.F32 R12, R12, R18, R4 ;  /* 0x000000120c0c723c */ /* 0x000fe60000001804 */
[----:B------:R-:W2:Y:S04]  /*1f40*/  LDSM.16.MT88.4 R16, [R16] ;  /* 0x000000001010783b */ /* 0x000ea80000004200 */
[----:B------:R-:W3:Y:S04]  /*1f50*/  LDG.E R4, desc[UR10][R26.64+0x2c0] ;  /* 0x0002c00a1a047981 */ /* 0x000ee8000c1e1900 */
[----:B------:R-:W3:Y:S04]  /*1f60*/  LDG.E R5, desc[UR10][R26.64+0x1ac0] ;  /* 0x001ac00a1a057981 */ /* 0x000ee8000c1e1900 */
[----:B------:R-:W3:Y:S04]  /*1f70*/  LDG.E R6, desc[UR10][R26.64+0x2d0] ;  /* 0x0002d00a1a067981 */ /* 0x000ee8000c1e1900 */
[----:B------:R-:W3:Y:S01]  /*1f80*/  LDG.E R7, desc[UR10][R26.64+0x1ad0] ;  /* 0x001ad00a1a077981 */ /* 0x000ee2000c1e1900 */
[C---:B--2---:R-:W-:Y:S08]  /*1f90*/  HMMA.16816.F32 R20, R8.reuse, R16, R20 ;  /* 0x000000100814723c */ /* 0x044ff00000001814 */
[----:B------:R-:W-:Y:S01]  /*1fa0*/  HMMA.16816.F32 R8, R8, R18, R12 ;  /* 0x000000120808723c */ /* 0x000fe2000000180c */
[----:B------:R-:W2:Y:S04]  /*1fb0*/  LDG.E R15, desc[UR10][R26.64+0x1af0] ;  /* 0x001af00a1a0f7981 */ /* 0x000ea8000c1e1900 */
[----:B------:R-:W2:Y:S04]  /*1fc0*/  LDG.E R12, desc[UR10][R26.64+0x2e0] ;  /* 0x0002e00a1a0c7981 */ /* 0x000ea8000c1e1900 */
[----:B------:R-:W2:Y:S04]  /*1fd0*/  LDG.E R13, desc[UR10][R26.64+0x1ae0] ;  /* 0x001ae00a1a0d7981 */ /* 0x000ea8000c1e1900 */
[----:B------:R0:W2:Y:S01]  /*1fe0*/  LDG.E R14, desc[UR10][R26.64+0x2f0] ;  /* 0x0002f00a1a0e7981 */ /* 0x0000a2000c1e1900 */
[----:B------:R-:W-:-:S06]  /*1ff0*/  UIADD3 UR6, UPT, UPT, UR5, 0x2c00, URZ ;  /* 0x00002c0005067890 */ /* 0x000fcc000fffe0ff */
[----:B------:R-:W-:-:S06]  /*2000*/  LEA R16, R24, UR6, 0x1 ;  /* 0x0000000618107c11 */ /* 0x000fcc000f8e08ff */
[----:B------:R-:W3:Y:S01]  /*2010*/  LDSM.16.MT88.4 R16, [R16] ;  /* 0x000000001010783b */ /* 0x000ee20000004200 */
[----:B------:R-:W-:-:S06]  /*2020*/  UIADD3 UR5, UPT, UPT, UR5, 0x2e00, URZ ;  /* 0x00002e0005057890 */ /* 0x000fcc000fffe0ff */
[----:B------:R-:W-:-:S06]  /*2030*/  LEA R24, R24, UR5, 0x1 ;  /* 0x0000000518187c11 */ /* 0x000fcc000f8e08ff */
[----:B0-----:R-:W2:Y:S01]  /*2040*/  LDSM.16.MT88.4 R24, [R24] ;  /* 0x000000001818783b */ /* 0x001ea20000004200 */
[C---:B---3--:R-:W-:Y:S08]  /*2050*/  HMMA.16816.F32 R20, R4.reuse, R16, R20 ;  /* 0x000000100414723c */ /* 0x048ff00000001814 */
[----:B------:R-:W-:Y:S01]  /*2060*/  HMMA.16816.F32 R8, R4, R18, R8 ;  /* 0x000000120408723c */ /* 0x000fe20000001808 */
[----:B------:R-:W0:Y:S01]  /*2070*/  LDC.64 R4, c[0x0][0x390] ;  /* 0x0000e400ff047b82 */ /* 0x000e220000000a00 */
[----:B------:R-:W-:-:S04]  /*2080*/  IMAD.WIDE.U32 R36, R30, 0x40, R36 ;  /* 0x000000401e247825 */ /* 0x000fc800078e0024 */
[----:B0-----:R-:W-:-:S04]  /*2090*/  IMAD.WIDE.U32 R4, R32, 0x4, R4 ;  /* 0x0000000420047825 */ /* 0x001fc800078e0004 */
[----:B------:R-:W-:-:S03]  /*20a0*/  IMAD.WIDE.U32 R4, R31, 0x200, R4 ;  /* 0x000002001f047825 */ /* 0x000fc600078e0004 */
[----:B------:R-:W-:-:S04]  /*20b0*/  LEA R4, P0, R36, R4, 0x3 ;  /* 0x0000000424047211 */ /* 0x000fc800078018ff */
[----:B------:R-:W-:Y:S01]  /*20c0*/  LEA.HI.X R5, R36, R5, R37, 0x3, P0 ;  /* 0x0000000524057211 */ /* 0x000fe200000f1c25 */
[----:B------:R-:W-:-:S05]  /*20d0*/  VIADD R31, R31, UR7 ;  /* 0x000000071f1f7c36 */ /* 0x000fca0008000000 */
[----:B------:R-:W-:Y:S01]  /*20e0*/  ISETP.GE.U32.AND P0, PT, R31, 0x400, PT ;  /* 0x000004001f00780c */ /* 0x000fe20003f06070 */
[C---:B--2---:R-:W-:Y:S08]  /*20f0*/  HMMA.16816.F32 R20, R12.reuse, R24, R20 ;  /* 0x000000180c14723c */ /* 0x044ff00000001814 */
[----:B------:R-:W-:Y:S11]  /*2100*/  HMMA.16816.F32 R8, R12, R26, R8 ;  /* 0x0000001a0c08723c */ /* 0x000ff60000001808 */
[----:B------:R1:W-:Y:S04]  /*2110*/  STG.E.64 desc[UR10][R4.64], R20 ;  /* 0x0000001404007986 */ /* 0x0003e8000c101b0a */
[----:B------:R1:W-:Y:S04]  /*2120*/  STG.E.64 desc[UR10][R4.64+0x1000], R22 ;  /* 0x0010001604007986 */ /* 0x0003e8000c101b0a */
[----:B------:R1:W-:Y:S04]  /*2130*/  STG.E.64 desc[UR10][R4.64+0x20], R8 ;  /* 0x0000200804007986 */ /* 0x0003e8000c101b0a */
[----:B------:R1:W-:Y:S01]  /*2140*/  STG.E.64 desc[UR10][R4.64+0x1020], R10 ;  /* 0x0010200a04007986 */ /* 0x0003e2000c101b0a */
[----:B------:R-:W-:Y:S05]  /*2150*/  @!P0 BRA `(.L_x_45) ;  /* 0xfffffff000208947 */ /* 0x000fea000383ffff */
[----:B------:R-:W-:Y:S05]  /*2160*/  WARPSYNC.ALL ;  /* 0x0000000000007948 */ /* 0x000fea0003800000 */
[----:B------:R-:W-:Y:S01]  /*2170*/  BAR.SYNC.DEFER_BLOCKING 0x0 ;  /* 0x0000000000007b1d */ /* 0x000fe20000010000 */
[C---:B------:R-:W-:Y:S01]  /*2180*/  ISETP.GE.U32.AND P0, PT, R32.reuse, 0x70, PT ;  /* 0x000000702000780c */ /* 0x040fe20003f06070 */
[----:B------:R-:W-:-:S12]  /*2190*/  VIADD R32, R32, 0x10 ;  /* 0x0000001020207836 */ /* 0x000fd80000000000 */
[----:B------:R-:W-:Y:S05]  /*21a0*/  @!P0 BRA `(.L_x_46) ;  /* 0xffffffe000088947 */ /* 0x000fea000383ffff */
[----:B------:R-:W-:Y:S05]  /*21b0*/  BRA.U UP0, `(.L_x_47) ;  /* 0xffffffdd00f87547 */ /* 0x000fea000b83ffff */
[----:B------:R-:W-:Y:S05]  /*21c0*/  EXIT ;  /* 0x000000000000794d */ /* 0x000fea0003800000 */
        .weak           $__internal_0_$__cuda_sm20_div_u16
        .type           $__internal_0_$__cuda_sm20_div_u16,@function
        .size           $__internal_0_$__cuda_sm20_div_u16,(.L_x_53 - $__internal_0_$__cuda_sm20_div_u16)
$__internal_0_$__cuda_sm20_div_u16:
[----:B------:R-:W0:Y:S01]  /*21d0*/  I2F.U16 R0, UR5 ;  /* 0x0000000500007d06 */ /* 0x000e220008101000 */
[----:B------:R-:W-:Y:S01]  /*21e0*/  IMAD.MOV.U32 R2, RZ, RZ, 0x4b800000 ;  /* 0x4b800000ff027424 */ /* 0x000fe200078e00ff */
[C---:B0-----:R-:W-:Y:S02]  /*21f0*/  FSETP.GEU.AND P1, PT, |R0|.reuse, 1.175494350822287508e-38, PT ;  /* 0x008000000000780b */ /* 0x041fe40003f2e200 */
[----:B------:R-:W-:Y:S02]  /*2200*/  FSETP.GT.AND P0, PT, |R0|, 8.50705917302346158658e+37, PT ;  /* 0x7e8000000000780b */ /* 0x000fe40003f04200 */
[----:B------:R-:W-:-:S04]  /*2210*/  FSEL R2, R2, 1, !P1 ;  /* 0x3f80000002027808 */ /* 0x000fc80004800000 */
[----:B------:R-:W-:Y:S01]  /*2220*/  FSEL R3, R2, 0.25, !P0 ;  /* 0x3e80000002037808 */ /* 0x000fe20004000000 */
[----:B------:R-:W-:Y:S01]  /*2230*/  IMAD.MOV.U32 R2, RZ, RZ, R5 ;  /* 0x000000ffff027224 */ /* 0x000fe200078e0005 */
[----:B------:R-:W-:-:S03]  /*2240*/  ISETP.NE.U32.AND P0, PT, RZ, UR5, PT ;  /* 0x00000005ff007c0c */ /* 0x000fc6000bf05070 */
[----:B------:R-:W-:Y:S01]  /*2250*/  FMUL R4, R0, R3 ;  /* 0x0000000300047220 */ /* 0x000fe20000400000 */
[----:B------:R-:W-:-:S05]  /*2260*/  I2FP.F32.U32.RZ R0, 0x17f ;  /* 0x0000017f00007845 */ /* 0x000fca000020d000 */
[----:B------:R-:W0:Y:S02]  /*2270*/  MUFU.RCP R4, R4 ;  /* 0x0000000400047308 */ /* 0x000e240000001000 */
[----:B0-----:R-:W-:-:S04]  /*2280*/  FMUL R3, R3, R4 ;  /* 0x0000000403037220 */ /* 0x001fc80000400000 */
[----:B------:R-:W-:-:S04]  /*2290*/  VIADD R3, R3, 0x2 ;  /* 0x0000000203037836 */ /* 0x000fc80000000000 */
[----:B------:R-:W-:Y:S01]  /*22a0*/  FMUL.RZ R0, R0, R3 ;  /* 0x0000000300007220 */ /* 0x000fe2000040c000 */
[----:B------:R-:W-:-:S05]  /*22b0*/  IMAD.MOV.U32 R3, RZ, RZ, 0x0 ;  /* 0x00000000ff037424 */ /* 0x000fca00078e00ff */
[----:B------:R-:W0:Y:S02]  /*22c0*/  F2I.U32.TRUNC.NTZ R0, R0 ;  /* 0x0000000000007305 */ /* 0x000e24000020f000 */
[----:B0-----:R-:W-:Y:S01]  /*22d0*/  LOP3.LUT R7, R0, 0xffff, RZ, 0xc0, !PT ;  /* 0x0000ffff00077812 */ /* 0x001fe200078ec0ff */
[----:B------:R-:W-:Y:S01]  /*22e0*/  @!P0 IMAD.MOV.U32 R7, RZ, RZ, -0x1 ;  /* 0xffffffffff078424 */ /* 0x000fe200078e00ff */
[----:B------:R-:W-:Y:S06]  /*22f0*/  RET.REL.NODEC R2 `(_Z7wmma_v2ILl1024ELl128ELl384ELl16EEvPAT1__6__halfPAT0__S0_PAT0__f) ;  /* 0xffffffdc02407950 */ /* 0x000fec0003c3ffff */
.L_x_48:
        /* <DEDUP_REMOVED lines=16> */
.L_x_53:


//--------------------- .text._Z7wmma_v1ILl1024ELl128ELl384EEvPAT1__6__halfPAT0__S0_PAT0__f --------------------------
	.section	.text._Z7wmma_v1ILl1024ELl128ELl384EEvPAT1__6__halfPAT0__S0_PAT0__f,"ax",@progbits
	.align	128
        .global         _Z7wmma_v1ILl1024ELl128ELl384EEvPAT1__6__halfPAT0__S0_PAT0__f
        .type           _Z7wmma_v1ILl1024ELl128ELl384EEvPAT1__6__halfPAT0__S0_PAT0__f,@function
        .size           _Z7wmma_v1ILl1024ELl128ELl384EEvPAT1__6__halfPAT0__S0_PAT0__f,(.L_x_59 - _Z7wmma_v1ILl1024ELl128ELl384EEvPAT1__6__halfPAT0__S0_PAT0__f)
        .other          _Z7wmma_v1ILl1024ELl128ELl384EEvPAT1__6__halfPAT0__S0_PAT0__f,@"STO_CUDA_ENTRY STV_DEFAULT"
_Z7wmma_v1ILl1024ELl128ELl384EEvPAT1__6__halfPAT0__S0_PAT0__f:
.text._Z7wmma_v1ILl1024ELl128ELl384EEvPAT1__6__halfPAT0__S0_PAT0__f:
[----:B------:R-:W-:Y:S01]  /*0000*/  LDC R1, c[0x0][0x37c] ;  /* 0x0000df00ff017b82 */ /* 0x000fe20000000800 */
[----:B------:R-:W0:Y:S07]  /*0010*/  S2R R3, SR_TID.Y ;  /* 0x0000000000037919 */ /* 0x000e2e0000002200 */
[----:B------:R-:W1:Y:S01]  /*0020*/  LDC.64 R22, c[0x0][0x388] ;  /* 0x0000e200ff167b82 */ /* 0x000e620000000a00 */
[----:B------:R-:W2:Y:S01]  /*0030*/  LDCU UR4, c[0x0][0x360] ;  /* 0x00006c00ff0477ac */ /* 0x000ea20008000800 */
[----:B------:R-:W-:Y:S01]  /*0040*/  IMAD.MOV.U32 R0, RZ, RZ, RZ ;  /* 0x000000ffff007224 */ /* 0x000fe200078e00ff */
[----:B------:R-:W3:Y:S01]  /*0050*/  S2R R2, SR_TID.X ;  /* 0x0000000000027919 */ /* 0x000ee20000002100 */
[----:B------:R-:W4:Y:S04]  /*0060*/  LDCU.64 UR6, c[0x0][0x358] ;  /* 0x00006b00ff0677ac */ /* 0x000f280008000a00 */
[----:B------:R-:W5:Y:S01]  /*0070*/  LDC.64 R18, c[0x0][0x390] ;  /* 0x0000e400ff127b82 */ /* 0x000f620000000a00 */
[----:B--2---:R-:W-:-:S04]  /*0080*/  USHF.R.U32.HI UR4, URZ, 0x1, UR4 ;  /* 0x00000001ff047899 */ /* 0x004fc80008011604 */
[----:B------:R-:W-:Y:S01]  /*0090*/  ULOP3.LUT UR4, UR4, 0x3f0, URZ, 0xc0, !UPT ;  /* 0x000003f004047892 */ /* 0x000fe2000f8ec0ff */
[----:B0-----:R-:W-:Y:S01]  /*00a0*/  IMAD.SHL.U32 R3, R3, 0x10, RZ ;  /* 0x0000001003037824 */ /* 0x001fe200078e00ff */
[----:B---3--:R-:W-:-:S03]  /*00b0*/  SHF.R.U32.HI R2, RZ, 0x1, R2 ;  /* 0x00000001ff027819 */ /* 0x008fc60000011602 */
[----:B-1----:R-:W-:Y:S01]  /*00c0*/  IMAD.WIDE.U32 R22, R3, 0x2, R22 ;  /* 0x0000000203167825 */ /* 0x002fe200078e0016 */
[----:B------:R-:W-:-:S03]  /*00d0*/  LOP3.LUT R2, R2, 0x1f0, RZ, 0xc0, !PT ;  /* 0x000001f002027812 */ /* 0x000fc600078ec0ff */
[----:B-----5:R-:W-:Y:S01]  /*00e0*/  IMAD.WIDE.U32 R18, R3, 0x4, R18 ;  /* 0x0000000403127825 */ /* 0x020fe200078e0012 */
[----:B----4-:R-:W-:Y:S06]  /*00f0*/  BAR.SYNC.DEFER_BLOCKING 0x0 ;  /* 0x0000000000007b1d */ /* 0x010fec0000010000 */
.L_x_50:
[----:B------:R-:W-:Y:S02]  /*0100*/  VIADD R0, R0, 0x1 ;  /* 0x0000000100007836 */ /* 0x000fe40000000000 */
[----:B------:R-:W-:-:S03]  /*0110*/  IMAD.MOV.U32 R3, RZ, RZ, R2 ;  /* 0x000000ffff037224 */ /* 0x000fc600078e0002 */
[----:B------:R-:W-:-:S13]  /*0120*/  ISETP.NE.AND P0, PT, R0, 0x3e8, PT ;  /* 0x000003e80000780c */ /* 0x000fda0003f05270 */
.L_x_49:
[----:B------:R-:W0:Y:S01]  /*0130*/  S2R R11, SR_LANEID ;  /* 0x00000000000b7919 */ /* 0x000e220000000000 */
[----:B------:R-:W-:Y:S01]  /*0140*/  IMAD.MOV.U32 R7, RZ, RZ, RZ ;  /* 0x000000ffff077224 */ /* 0x000fe200078e00ff */
[----:B------:R-:W1:Y:S01]  /*0150*/  LDC.64 R8, c[0x0][0x380] ;  /* 0x0000e000ff087b82 */ /* 0x000e620000000a00 */
[----:B0-----:R-:W-:Y:S02]  /*0160*/  LOP3.LUT R6, R11, 0x3, RZ, 0xc0, !PT ;  /* 0x000000030b067812 */ /* 0x001fe400078ec0ff */
[----:B------:R-:W-:-:S05]  /*0170*/  SHF.R.U32.HI R11, RZ, 0x2, R11 ;  /* 0x00000002ff0b7819 */ /* 0x000fca000001160b */
[----:B------:R-:W-:-:S03]  /*0180*/  IMAD.WIDE.U32 R16, R11, 0x40, R6 ;  /* 0x000000400b107825 */ /* 0x000fc600078e0006 */
[----:B------:R-:W-:-:S04]  /*0190*/  LEA R24, P1, R16, R22, 0x2 ;  /* 0x0000001610187211 */ /* 0x000fc800078210ff */
[----:B------:R-:W-:-:S05]  /*01a0*/  LEA.HI.X R25, R16, R23, R17, 0x2, P1 ;  /* 0x0000001710197211 */ /* 0x000fca00008f1411 */
[----:B------:R-:W2:Y:S04]  /*01b0*/  LDG.E R12, desc[UR6][R24.64] ;  /* 0x00000006180c7981 */ /* 0x000ea8000c1e1900 */
[----:B------:R-:W3:Y:S04]  /*01c0*/  LDG.E R20, desc[UR6][R24.64+0x800] ;  /* 0x0008000618147981 */ /* 0x000ee8000c1e1900 */
[----:B------:R-:W4:Y:S04]  /*01d0*/  LDG.E R21, desc[UR6][R24.64+0x10] ;  /* 0x0000100618157981 */ /* 0x000f28000c1e1900 */
[----:B------:R-:W5:Y:S01]  /*01e0*/  LDG.E R5, desc[UR6][R24.64+0x810] ;  /* 0x0008100618057981 */ /* 0x000f62000c1e1900 */
[----:B------:R-:W-:Y:S01]  /*01f0*/  IMAD.WIDE.U32 R6, R11, 0xc0, R6 ;  /* 0x000000c00b067825 */ /* 0x000fe200078e0006 */
[----:B------:R-:W-:Y:S05]  /*0200*/  WARPSYNC.ALL ;  /* 0x0000000000007948 */ /* 0x000fea0003800000 */
[----:B-1----:R-:W-:Y:S01]  /*0210*/  IMAD.WIDE.U32 R8, R3, 0x300, R8 ;  /* 0x0000030003087825 */ /* 0x002fe200078e0008 */
[----:B------:R-:W5:Y:S02]  /*0220*/  LDG.E R29, desc[UR6][R24.64+0x1000] ;  /* 0x00100006181d7981 */ /* 0x000f64000c1e1900 */
[----:B------:R-:W-:-:S02]  /*0230*/  LEA R26, P1, R6, R8, 0x2 ;  /* 0x00000008061a7211 */ /* 0x000fc400078210ff */
[----:B------:R-:W5:Y:S02]  /*0240*/  LDG.E R28, desc[UR6][R24.64+0x1800] ;  /* 0x00180006181c7981 */ /* 0x000f64000c1e1900 */
[----:B------:R-:W-:-:S05]  /*0250*/  LEA.HI.X R27, R6, R9, R7, 0x2, P1 ;  /* 0x00000009061b7211 */ /* 0x000fca00008f1407 */
[----:B------:R-:W5:Y:S04]  /*0260*/  LDG.E R8, desc[UR6][R26.64] ;  /* 0x000000061a087981 */ /* 0x000f68000c1e1900 */
[----:B------:R-:W5:Y:S04]  /*0270*/  LDG.E R9, desc[UR6][R26.64+0x1800] ;  /* 0x001800061a097981 */ /* 0x000f68000c1e1900 */
[----:B------:R-:W5:Y:S04]  /*0280*/  LDG.E R10, desc[UR6][R26.64+0x10] ;  /* 0x000010061a0a7981 */ /* 0x000f68000c1e1900 */
[----:B------:R-:W5:Y:S04]  /*0290*/  LDG.E R11, desc[UR6][R26.64+0x1810] ;  /* 0x001810061a0b7981 */ /* 0x000f68000c1e1900 */
[----:B------:R-:W5:Y:S04]  /*02a0*/  LDG.E R6, desc[UR6][R26.64+0x30] ;  /* 0x000030061a067981 */ /* 0x000f68000c1e1900 */
[----:B------:R-:W5:Y:S04]  /*02b0*/  LDG.E R7, desc[UR6][R26.64+0x1830] ;  /* 0x001830061a077981 */ /* 0x000f68000c1e1900 */
[----:B--2---:R-:W-:Y:S04]  /*02c0*/  MOVM.16.MT88 R12, R12 ;  /* 0x000000000c0c723a */ /* 0x004fe80000000000 */
[----:B---3--:R-:W0:Y:S04]  /*02d0*/  MOVM.16.MT88 R13, R20 ;  /* 0x00000000140d723a */ /* 0x008e280000000000 */
[----:B----4-:R-:W-:Y:S04]  /*02e0*/  MOVM.16.MT88 R4, R21 ;  /* 0x000000001504723a */ /* 0x010fe80000000000 */
[----:B-----5:R-:W1:Y:S01]  /*02f0*/  MOVM.16.MT88 R5, R5 ;  /* 0x000000000505723a */ /* 0x020e620000000000 */
[C---:B0-----:R-:W-:Y:S08]  /*0300*/  HMMA.16816.F32 R12, R8.reuse, R12, RZ ;  /* 0x0000000c080c723c */ /* 0x041ff000000018ff */
[----:B-1----:R-:W-:Y:S01]  /*0310*/  HMMA.16816.F32 R8, R8, R4, RZ ;  /* 0x000000040808723c */ /* 0x002fe200000018ff */
[----:B------:R-:W2:Y:S04]  /*0320*/  LDG.E R4, desc[UR6][R26.64+0x20] ;  /* 0x000020061a047981 */ /* 0x000ea8000c1e1900 */
[----:B------:R-:W2:Y:S04]  /*0330*/  LDG.E R5, desc[UR6][R26.64+0x1820] ;  /* 0x001820061a057981 */ /* 0x000ea8000c1e1900 */
[----:B------:R0:W-:Y:S04]  /*0340*/  MOVM.16.MT88 R20, R29 ;  /* 0x000000001d14723a */ /* 0x0001e80000000000 */
[----:B------:R1:W2:Y:S04]  /*0350*/  MOVM.16.MT88 R21, R28 ;  /* 0x000000001c15723a */ /* 0x0002a80000000000 */
[----:B0-----:R-:W3:Y:S04]  /*0360*/  LDG.E R29, desc[UR6][R24.64+0x2800] ;  /* 0x00280006181d7981 */ /* 0x001ee8000c1e1900 */
[----:B-1----:R-:W4:Y:S01]  /*0370*/  LDG.E R28, desc[UR6][R24.64+0x2000] ;  /* 0x00200006181c7981 */ /* 0x002f22000c1e1900 */
[C---:B--2---:R-:W-:Y:S03]  /*0380*/  HMMA.16816.F32 R12, R4.reuse, R20, R12 ;  /* 0x00000014040c723c */ /* 0x044fe6000000180c */
[----:B------:R-:W2:Y:S04]  /*0390*/  LDG.E R20, desc[UR6][R24.64+0x1010] ;  /* 0x0010100618147981 */ /* 0x000ea8000c1e1900 */
[----:B------:R-:W5:Y:S04]  /*03a0*/  LDG.E R21, desc[UR6][R24.64+0x1810] ;  /* 0x0018100618157981 */ /* 0x000f68000c1e1900 */
[----:B--2---:R-:W-:Y:S04]  /*03b0*/  MOVM.16.MT88 R20, R20 ;  /* 0x000000001414723a */ /* 0x004fe80000000000 */
[----:B-----5:R-:W0:Y:S02]  /*03c0*/  MOVM.16.MT88 R21, R21 ;  /* 0x000000001515723a */ /* 0x020e240000000000 */
[----:B0-----:R-:W-:Y:S02]  /*03d0*/  HMMA.16816.F32 R8, R4, R20, R8 ;  /* 0x000000140408723c */ /* 0x001fe40000001808 */
[----:B------:R-:W2:Y:S04]  /*03e0*/  LDG.E R4, desc[UR6][R26.64+0x40] ;  /* 0x000040061a047981 */ /* 0x000ea8000c1e1900 */
[----:B------:R-:W2:Y:S04]  /*03f0*/  LDG.E R5, desc[UR6][R26.64+0x1840] ;  /* 0x001840061a057981 */ /* 0x000ea8000c1e1900 */
[----:B------:R-:W2:Y:S04]  /*0400*/  LDG.E R6, desc[UR6][R26.64+0x50] ;  /* 0x000050061a067981 */ /* 0x000ea8000c1e1900 */
[----:B------:R-:W2:Y:S04]  /*0410*/  LDG.E R7, desc[UR6][R26.64+0x1850] ;  /* 0x001850061a077981 */ /* 0x000ea8000c1e1900 */
[----:B----4-:R0:W-:Y:S04]  /*0420*/  MOVM.16.MT88 R20, R28 ;  /* 0x000000001c14723a */ /* 0x0101e80000000000 */
[----:B---3--:R1:W2:Y:S04]  /*0430*/  MOVM.16.MT88 R21, R29 ;  /* 0x000000001d15723a */ /* 0x0082a80000000000 */
        /* <DEDUP_REMOVED lines=12> */
[----:B---3--:R0:W-:Y:S04]  /*0500*/  MOVM.16.MT88 R20, R28 ;  /* 0x000000001c14723a */ /* 0x0081e80000000000 */
[----:B----4-:R1:W2:Y:S04]  /*0510*/  MOVM.16.MT88 R21, R29 ;  /* 0x000000001d15723a */ /* 0x0102a80000000000 */
        /* <DEDUP_REMOVED lines=275> */
[----:B------:R-:W5:Y:S04]  /*1650*/  LDG.E R20, desc[UR6][R24.64+0x17010] ;  /* 0x0170100618147981 */ /* 0x000f68000c1e1900 */
[----:B------:R-:W5:Y:S04]  /*1660*/  LDG.E R7, desc[UR6][R26.64+0x1af0] ;  /* 0x001af0061a077981 */ /* 0x000f68000c1e1900 */
[----:B------:R-:W5:Y:S04]  /*1670*/  LDG.E R4, desc[UR6][R26.64+0x2e0] ;  /* 0x0002e0061a047981 */ /* 0x000f68000c1e1900 */
[----:B------:R-:W5:Y:S04]  /*1680*/  LDG.E R5, desc[UR6][R26.64+0x1ae0] ;  /* 0x001ae0061a057981 */ /* 0x000f68000c1e1900 */
[----:B------:R-:W5:Y:S04]  /*1690*/  LDG.E R6, desc[UR6][R26.64+0x2f0] ;  /* 0x0002f0061a067981 */ /* 0x000f68000c1e1900 */
[----:B---3--:R-:W-:Y:S04]  /*16a0*/  MOVM.16.MT88 R28, R28 ;  /* 0x000000001c1c723a */ /* 0x008fe80000000000 */
[----:B----4-:R-:W0:Y:S04]  /*16b0*/  MOVM.16.MT88 R29, R29 ;  /* 0x000000001d1d723a */ /* 0x010e280000000000 */
[----:B--2---:R-:W-:Y:S04]  /*16c0*/  MOVM.16.MT88 R21, R21 ;  /* 0x000000001515723a */ /* 0x004fe80000000000 */
[----:B-----5:R-:W1:Y:S01]  /*16d0*/  MOVM.16.MT88 R20, R20 ;  /* 0x000000001414723a */ /* 0x020e620000000000 */
[C---:B0-----:R-:W-:Y:S08]  /*16e0*/  HMMA.16816.F32 R12, R4.reuse, R28, R12 ;  /* 0x0000001c040c723c */ /* 0x041ff0000000180c */
[----:B-1----:R-:W-:Y:S01]  /*16f0*/  HMMA.16816.F32 R8, R4, R20, R8 ;  /* 0x000000140408723c */ /* 0x002fe20000001808 */
[----:B------:R-:W-:-:S03]  /*1700*/  IMAD.WIDE.U32 R4, R3, 0x200, R18 ;  /* 0x0000020003047825 */ /* 0x000fc600078e0012 */
[----:B------:R-:W-:-:S04]  /*1710*/  LEA R4, P1, R16, R4, 0x3 ;  /* 0x0000000410047211 */ /* 0x000fc800078218ff */
[----:B------:R-:W-:Y:S01]  /*1720*/  LEA.HI.X R5, R16, R5, R17, 0x3, P1 ;  /* 0x0000000510057211 */ /* 0x000fe200008f1c11 */
[----:B------:R-:W-:-:S04]  /*1730*/  VIADD R3, R3, UR4 ;  /* 0x0000000403037c36 */ /* 0x000fc80008000000 */
[----:B------:R0:W-:Y:S04]  /*1740*/  STG.E.64 desc[UR6][R4.64], R12 ;  /* 0x0000000c04007986 */ /* 0x0001e8000c101b06 */
[----:B------:R0:W-:Y:S04]  /*1750*/  STG.E.64 desc[UR6][R4.64+0x1000], R14 ;  /* 0x0010000e04007986 */ /* 0x0001e8000c101b06 */
[----:B------:R0:W-:Y:S04]  /*1760*/  STG.E.64 desc[UR6][R4.64+0x20], R8 ;  /* 0x0000200804007986 */ /* 0x0001e8000c101b06 */
[----:B------:R0:W-:Y:S01]  /*1770*/  STG.E.64 desc[UR6][R4.64+0x1020], R10 ;  /* 0x0010200a04007986 */ /* 0x0001e2000c101b06 */
[----:B------:R-:W-:-:S13]  /*1780*/  ISETP.GE.U32.AND P1, PT, R3, 0x400, PT ;  /* 0x000004000300780c */ /* 0x000fda0003f26070 */
[----:B0-----:R-:W-:Y:S05]  /*1790*/  @!P1 BRA `(.L_x_49) ;  /* 0xffffffe800649947 */ /* 0x001fea000383ffff */
[----:B------:R-:W-:Y:S05]  /*17a0*/  @P0 BRA `(.L_x_50) ;  /* 0xffffffe800540947 */ /* 0x000fea000383ffff */
[----:B------:R-:W-:Y:S05]  /*17b0*/  EXIT ;  /* 0x000000000000794d */ /* 0x000fea0003800000 */
.L_x_51:
        /* <DEDUP_REMOVED lines=12> */
.L_x_59:


//--------------------- .text._Z17convertFp32ToFp16P6__halfPfi --------------------------
	.section	.text._Z17convertFp32ToFp16P6__halfPfi,"ax",@progbits
	.align	128
        .global         _Z17convertFp32ToFp16P6__halfPfi
        .type           _Z17convertFp32ToFp16P6__halfPfi,@function
        .size           _Z17convertFp32ToFp16P6__halfPfi,(.L_x_60 - _Z17convertFp32ToFp16P6__halfPfi)
        .other          _Z17convertFp32ToFp16P6__halfPfi,@"STO_CUDA_ENTRY STV_DEFAULT"
_Z17convertFp32ToFp16P6__halfPfi:
.text._Z17convertFp32ToFp16P6__halfPfi:
[----:B------:R-:W-:Y:S01]  /*0000*/  LDC R1, c[0x0][0x37c] ;  /* 0x0000df00ff017b82 */ /* 0x000fe20000000800 */
[----:B------:R-:W0:Y:S01]  /*0010*/  S2R R7, SR_CTAID.X ;  /* 0x0000000000077919 */ /* 0x000e220000002500 */
[----:B------:R-:W0:Y:S01]  /*0020*/  LDCU UR4, c[0x0][0x360] ;  /* 0x00006c00ff0477ac */ /* 0x000e220008000800 */
[----:B------:R-:W0:Y:S01]  /*0030*/  S2R R0, SR_TID.X ;  /* 0x0000000000007919 */ /* 0x000e220000002100 */
[----:B------:R-:W1:Y:S01]  /*0040*/  LDCU UR5, c[0x0][0x390] ;  /* 0x00007200ff0577ac */ /* 0x000e620008000800 */
[----:B0-----:R-:W-:-:S05]  /*0050*/  IMAD R7, R7, UR4, R0 ;  /* 0x0000000407077c24 */ /* 0x001fca000f8e0200 */
[----:B-1----:R-:W-:-:S13]  /*0060*/  ISETP.GE.AND P0, PT, R7, UR5, PT ;  /* 0x0000000507007c0c */ /* 0x002fda000bf06270 */
[----:B------:R-:W-:Y:S05]  /*0070*/  @P0 EXIT ;  /* 0x000000000000094d */ /* 0x000fea0003800000 */
[----:B------:R-:W0:Y:S01]  /*0080*/  LDC.64 R4, c[0x0][0x388] ;  /* 0x0000e200ff047b82 */ /* 0x000e220000000a00 */
[----:B------:R-:W1:Y:S07]  /*0090*/  LDCU.64 UR4, c[0x0][0x358] ;  /* 0x00006b00ff0477ac */ /* 0x000e6e0008000a00 */
[----:B------:R-:W2:Y:S01]  /*00a0*/  LDC.64 R2, c[0x0][0x380] ;  /* 0x0000e000ff027b82 */ /* 0x000ea20000000a00 */
[----:B0-----:R-:W-:-:S06]  /*00b0*/  IMAD.WIDE R4, R7, 0x4, R4 ;  /* 0x0000000407047825 */ /* 0x001fcc00078e0204 */
[----:B-1----:R-:W3:Y:S01]  /*00c0*/  LDG.E R4, desc[UR4][R4.64] ;  /* 0x0000000404047981 */ /* 0x002ee2000c1e1900 */
[----:B--2---:R-:W-:Y:S01]  /*00d0*/  IMAD.WIDE R2, R7, 0x2, R2 ;  /* 0x0000000207027825 */ /* 0x004fe200078e0202 */
[----:B---3--:R-:W-:-:S05]  /*00e0*/  F2FP.F16.F32.PACK_AB R0, RZ, R4 ;  /* 0x00000004ff00723e */ /* 0x008fca00000000ff */
[----:B------:R-:W-:Y:S01]  /*00f0*/  STG.E.U16 desc[UR4][R2.64], R0 ;  /* 0x0000000002007986 */ /* 0x000fe2000c101504 */
[----:B------:R-:W-:Y:S05]  /*0100*/  EXIT ;  /* 0x000000000000794d */ /* 0x000fea0003800000 */
.L_x_52:
        /* <DEDUP_REMOVED lines=15> */
.L_x_60:


//--------------------- .nv.shared.reserved.0     --------------------------
	.section	.nv.shared.reserved.0,"aw",@nobits
	.weak		__nv_reservedSMEM_offset_0_alias
	.size		__nv_reservedSMEM_offset_0_alias, 0, 64
	.other		__nv_reservedSMEM_offset_0_alias,@"STO_CUDA_RESERVED_SHARED STV_DEFAULT"
__nv_reservedSMEM_offset_0_alias:
	.zero		0
	.zero		64


//--------------------- .nv.shared._Z7wmma_v2ILl1024ELl128ELl384ELl16EEvPAT1__6__halfPAT0__S0_PAT0__f --------------------------
	.section	.nv.shared._Z7wmma_v2ILl1024ELl128ELl384ELl16EEvPAT1__6__halfPAT0__S0_PAT0__f,"aw",@nobits
	.sectionflags	@""
	.align	2
.nv.shared._Z7wmma_v2ILl1024ELl128ELl384ELl16EEvPAT1__6__halfPAT0__S0_PAT0__f:
	.zero		13312


//--------------------- .nv.constant0._Z15throughput_testIN6nvcuda4wmma9col_majorES2_EvmPv --------------------------
	.section	.nv.constant0._Z15throughput_testIN6nvcuda4wmma9col_majorES2_EvmPv,"a",@progbits
	.sectionflags	@""
	.align	4
.nv.constant0._Z15throughput_testIN6nvcuda4wmma9col_majorES2_EvmPv:
	.zero		912


//--------------------- .nv.constant0._Z15throughput_testIN6nvcuda4wmma9col_majorENS1_9row_majorEEvmPv --------------------------
	.section	.nv.constant0._Z15throughput_testIN6nvcuda4wmma9col_majorENS1_9row_majorEEvmPv,"a",@progbits
	.sectionflags	@""
	.align	4
.nv.constant0._Z15throughput_testIN6nvcuda4wmma9col_majorENS1_9row_majorEEvmPv:
	.zero		912


//--------------------- .nv.constant0._Z15throughput_testIN6nvcuda4wmma9row_majorENS1_9col_majorEEvmPv --------------------------
	.section	.nv.constant0._Z15throughput_testIN6nvcuda4wmma9row_majorENS1_9col_majorEEvmPv,"a",@progbits
	.sectionflags	@""
	.align	4
.nv.constant0._Z15throughput_testIN6nvcuda4wmma9row_majorENS1_9col_majorEEvmPv:
	.zero		912


//--------------------- .nv.constant0._Z15throughput_testIN6nvcuda4wmma9row_majorES2_EvmPv --------------------------
	.section	.nv.constant0._Z15throughput_testIN6nvcuda4wmma9row_majorES2_EvmPv,"a",@progbits
	.sectionflags	@""
	.align	4
.nv.constant0._Z15throughput_testIN6nvcuda4wmma9row_majorES2_EvmPv:
	.zero		912


//--------------------- .nv.constant0._Z7wmma_v2ILl1024ELl128ELl384ELl16EEvPAT1__6__halfPAT0__S0_PAT0__f --------------------------
	.section	.nv.constant0._Z7wmma_v2ILl1024ELl128ELl384ELl16EEvPAT1__6__halfPAT0__S0_PAT0__f,"a",@progbits
	.sectionflags	@""
	.align	4
.nv.constant0._Z7wmma_v2ILl1024ELl128ELl384ELl16EEvPAT1__6__halfPAT0__S0_PAT0__f:
	.zero		920


//--------------------- .nv.constant0._Z7wmma_v1ILl1024ELl128ELl384EEvPAT1__6__halfPAT0__S0_PAT0__f --------------------------
	.section	.nv.constant0._Z7wmma_v1ILl1024ELl128ELl384EEvPAT1__6__halfPAT0__S0_PAT0__f,"a",@progbits
	.sectionflags	@""
	.align	4
.nv.constant0._Z7wmma_v1ILl1024ELl128ELl384EEvPAT1__6__halfPAT0__S0_PAT0__f:
	.zero		920


//--------------------- .nv.constant0._Z17convertFp32ToFp16P6__halfPfi --------------------------
	.section	.nv.constant0._Z17convertFp32ToFp16P6__halfPfi,"a",@progbits
	.sectionflags	@""
	.align	4
.nv.constant0._Z17convertFp32ToFp16P6__halfPfi:
	.zero		916


//--------------------- SYMBOLS --------------------------

	.type		.nv.reservedSmem.offset0,@object
	.size		.nv.reservedSmem.offset0,0x4
	.type		.nv.reservedSmem.cap,@object
	.size		.nv.reservedSmem.cap,0x4
